// auto-generated by cutlass_sweep.gemm — config: {"arch": "sm_100", "cluster_m": 1, "cluster_n": 1, "dtype": "fp32", "dtype_b": "fp32", "layout": "tt", "stages": 0, "tile_k": 32, "tile_m": 64, "tile_n": 128}
#include "cutlass/cutlass.h"
#include "cutlass/gemm/collective/collective_builder.hpp"
#include "cutlass/gemm/device/gemm_universal_adapter.h"
#include "cutlass/gemm/kernel/gemm_universal.hpp"
#include "cutlass/epilogue/collective/collective_builder.hpp"

using ElemA = float;
using ElemB = float;
using ElemCD = float;
using Acc  = float;
using TileShape    = cute::Shape<cute::_64, cute::_128, cute::_32>;
using ClusterShape = cute::Shape<cute::_1, cute::_1, cute::_1>;

using CollectiveEpilogue = typename cutlass::epilogue::collective::CollectiveBuilder<
    cutlass::arch::Sm100, cutlass::arch::OpClassTensorOp,
    TileShape, ClusterShape,
    cutlass::epilogue::collective::EpilogueTileAuto,
    Acc, Acc,
    ElemCD, cutlass::layout::RowMajor, 128 / cutlass::sizeof_bits<ElemCD>::value,
    ElemCD, cutlass::layout::RowMajor, 128 / cutlass::sizeof_bits<ElemCD>::value,
    cutlass::epilogue::collective::EpilogueScheduleAuto
  >::CollectiveOp;

using CollectiveMainloop = typename cutlass::gemm::collective::CollectiveBuilder<
    cutlass::arch::Sm100, cutlass::arch::OpClassTensorOp,
    ElemA, cutlass::layout::ColumnMajor, 128 / cutlass::sizeof_bits<ElemA>::value,
    ElemB, cutlass::layout::ColumnMajor, 128 / cutlass::sizeof_bits<ElemB>::value,
    Acc,
    TileShape, ClusterShape,
    cutlass::gemm::collective::StageCountAutoCarveout<static_cast<int>(sizeof(typename CollectiveEpilogue::SharedStorage))>,
    cutlass::gemm::collective::KernelScheduleAuto
  >::CollectiveOp;

using GemmKernel = cutlass::gemm::kernel::GemmUniversal<
    cute::Shape<int,int,int,int>,
    CollectiveMainloop,
    CollectiveEpilogue
>;
using Gemm = cutlass::gemm::device::GemmUniversalAdapter<GemmKernel>;

// Force the device kernel symbol into the cubin without needing a host main.
auto* _anchor = &cutlass::device_kernel<GemmKernel>;


// ===== COMPILED SASS (sm_100a) =====

	.target	sm_100a

	.elftype	@"ET_EXEC"


//--------------------- .note.nv.tkinfo           --------------------------
	.section	.note.nv.tkinfo,"",@"SHT_NOTE"
	.sectionflags	@"SHF_NOTE_NV_TKINFO"
	.tkinfo
        /*0018*/ 	.word	0x00000002
        /*0030*/ 	.string	""
        /*0030*/ 	.string	"ptxas"
        /*0030*/ 	.string	"Cuda compilation tools, release 13.0, V13.0.88"
        /*0030*/ 	.string	"Build cuda_13.0.r13.0/compiler.36424714_0"
        /*0030*/ 	.string	"-arch sm_100a -m 64 "



//--------------------- .note.nv.cuinfo           --------------------------
	.section	.note.nv.cuinfo,"",@"SHT_NOTE"
	.sectionflags	@"SHF_NOTE_NV_CUINFO"
        /*0018*/ 	.short	0x0002
        /*001a*/ 	.short	0x0064
        /*001c*/ 	.short	0x0082
	.zero		2


//--------------------- .nv.info                  --------------------------
	.section	.nv.info,"",@"SHT_CUDA_INFO"
	.align	4


	//----- nvinfo : EIATTR_REGCOUNT
	.align		4
        /*0000*/ 	.byte	0x04, 0x2f
        /*0002*/ 	.short	(.L_19 - .L_18)
	.align		4
.L_18:
        /*0004*/ 	.word	index@(_ZN7cutlass13device_kernelINS_4gemm6kernel13GemmUniversalIN4cute5tupleIJiiiiEEENS1_10collective13CollectiveMmaINS1_35MainloopSm100TmaUmmaWarpSpecializedILi8ELi2ELi4ENS5_IJNS4_1CILi1EEESB_SB_EEEEENS5_IJNSA_ILi64EEENSA_ILi128EEENSA_ILi32EEEEEEfNS5_IJSB_llEEEfNS5_IJlSB_lEEENS4_8TiledMMAINS4_8MMA_AtomIJNS4_17SM100_MMA_TF32_SSINS_10tfloat32_tESN_fLi64ELi128ELNS4_4UMMA5MajorE1ELSP_0ELNSO_7ScaleInE0ELSQ_0EEEEEENS4_6LayoutISC_NS5_IJNSA_ILi0EEESU_SU_EEEEENS5_IJNS4_10UnderscoreESX_SX_EEEEENS4_13SM90_TMA_LOADENS4_14ComposedLayoutINS4_7SwizzleILi2ELi5ELi2EEENS4_18smem_ptr_flag_bitsILi32EEENST_INS5_IJSG_NSA_ILi4EEEEEENS5_IJSB_SG_EEEEEEEvNS4_8identityES10_NS11_INS12_ILi3ELi4ELi3EEES15_NST_INS5_IJNSA_ILi8EEESG_EEENS5_IJSG_SB_EEEEEEEvS1B_EENS_8epilogue10collective18CollectiveEpilogueINS1J_23Sm100TmaWarpSpecializedILi4ELi2ELi16ELb1ELb0EEEJSH_NS5_IJNST_ISE_SB_EENST_ISG_SB_EEEEEfSJ_fSJ_NS1J_6fusion15FusionCallbacksIS1N_NS1R_17LinearCombinationIffffLNS_15FloatRoundStyleE2EEESH_S1Q_JEEENS4_5SM1004TMEM4LOAD26SM100_TMEM_LOAD_16dp128b8xES10_S1H_NS4_17SM75_U32x4_LDSM_NENS4_14SM90_TMA_STOREES1H_NS4_17SM90_U32x4_STSM_NENS4_39AutoVectorizingCopyWithAssumedAlignmentILi128EEEEEEvvEEEEvNT_6ParamsE)
        /*0008*/ 	.word	0x0000005e


	//----- nvinfo : EIATTR_FRAME_SIZE
	.align		4
.L_19:
        /*000c*/ 	.byte	0x04, 0x11
        /*000e*/ 	.short	(.L_21 - .L_20)
	.align		4
.L_20:
        /*0010*/ 	.word	index@($__internal_2_$__cuda_sm10x_tcgen05_guardrail_trap_unallocated_columns_being_dealloced)
        /*0014*/ 	.word	0x00000000


	//----- nvinfo : EIATTR_FRAME_SIZE
	.align		4
.L_21:
        /*0018*/ 	.byte	0x04, 0x11
        /*001a*/ 	.short	(.L_23 - .L_22)
	.align		4
.L_22:
        /*001c*/ 	.word	index@($__internal_1_$__cuda_sm10x_tcgen05_guardrail_trap_phase_invalid_during_alloc)
        /*0020*/ 	.word	0x00000000


	//----- nvinfo : EIATTR_FRAME_SIZE
	.align		4
.L_23:
        /*0024*/ 	.byte	0x04, 0x11
        /*0026*/ 	.short	(.L_25 - .L_24)
	.align		4
.L_24:
        /*0028*/ 	.word	index@($__internal_0_$__cuda_sm10x_tcgen05_guardrail_trap_col_being_dealloced_not_returned_by_alloc)
        /*002c*/ 	.word	0x00000000


	//----- nvinfo : EIATTR_FRAME_SIZE
	.align		4
.L_25:
        /*0030*/ 	.byte	0x04, 0x11
        /*0032*/ 	.short	(.L_27 - .L_26)
	.align		4
.L_26:
        /*0034*/ 	.word	index@(_ZN7cutlass13device_kernelINS_4gemm6kernel13GemmUniversalIN4cute5tupleIJiiiiEEENS1_10collective13CollectiveMmaINS1_35MainloopSm100TmaUmmaWarpSpecializedILi8ELi2ELi4ENS5_IJNS4_1CILi1EEESB_SB_EEEEENS5_IJNSA_ILi64EEENSA_ILi128EEENSA_ILi32EEEEEEfNS5_IJSB_llEEEfNS5_IJlSB_lEEENS4_8TiledMMAINS4_8MMA_AtomIJNS4_17SM100_MMA_TF32_SSINS_10tfloat32_tESN_fLi64ELi128ELNS4_4UMMA5MajorE1ELSP_0ELNSO_7ScaleInE0ELSQ_0EEEEEENS4_6LayoutISC_NS5_IJNSA_ILi0EEESU_SU_EEEEENS5_IJNS4_10UnderscoreESX_SX_EEEEENS4_13SM90_TMA_LOADENS4_14ComposedLayoutINS4_7SwizzleILi2ELi5ELi2EEENS4_18smem_ptr_flag_bitsILi32EEENST_INS5_IJSG_NSA_ILi4EEEEEENS5_IJSB_SG_EEEEEEEvNS4_8identityES10_NS11_INS12_ILi3ELi4ELi3EEES15_NST_INS5_IJNSA_ILi8EEESG_EEENS5_IJSG_SB_EEEEEEEvS1B_EENS_8epilogue10collective18CollectiveEpilogueINS1J_23Sm100TmaWarpSpecializedILi4ELi2ELi16ELb1ELb0EEEJSH_NS5_IJNST_ISE_SB_EENST_ISG_SB_EEEEEfSJ_fSJ_NS1J_6fusion15FusionCallbacksIS1N_NS1R_17LinearCombinationIffffLNS_15FloatRoundStyleE2EEESH_S1Q_JEEENS4_5SM1004TMEM4LOAD26SM100_TMEM_LOAD_16dp128b8xES10_S1H_NS4_17SM75_U32x4_LDSM_NENS4_14SM90_TMA_STOREES1H_NS4_17SM90_U32x4_STSM_NENS4_39AutoVectorizingCopyWithAssumedAlignmentILi128EEEEEEvvEEEEvNT_6ParamsE)
        /*0038*/ 	.word	0x00000000


	//----- nvinfo : EIATTR_MIN_STACK_SIZE
	.align		4
.L_27:
        /*003c*/ 	.byte	0x04, 0x12
        /*003e*/ 	.short	(.L_29 - .L_28)
	.align		4
.L_28:
        /*0040*/ 	.word	index@(_ZN7cutlass13device_kernelINS_4gemm6kernel13GemmUniversalIN4cute5tupleIJiiiiEEENS1_10collective13CollectiveMmaINS1_35MainloopSm100TmaUmmaWarpSpecializedILi8ELi2ELi4ENS5_IJNS4_1CILi1EEESB_SB_EEEEENS5_IJNSA_ILi64EEENSA_ILi128EEENSA_ILi32EEEEEEfNS5_IJSB_llEEEfNS5_IJlSB_lEEENS4_8TiledMMAINS4_8MMA_AtomIJNS4_17SM100_MMA_TF32_SSINS_10tfloat32_tESN_fLi64ELi128ELNS4_4UMMA5MajorE1ELSP_0ELNSO_7ScaleInE0ELSQ_0EEEEEENS4_6LayoutISC_NS5_IJNSA_ILi0EEESU_SU_EEEEENS5_IJNS4_10UnderscoreESX_SX_EEEEENS4_13SM90_TMA_LOADENS4_14ComposedLayoutINS4_7SwizzleILi2ELi5ELi2EEENS4_18smem_ptr_flag_bitsILi32EEENST_INS5_IJSG_NSA_ILi4EEEEEENS5_IJSB_SG_EEEEEEEvNS4_8identityES10_NS11_INS12_ILi3ELi4ELi3EEES15_NST_INS5_IJNSA_ILi8EEESG_EEENS5_IJSG_SB_EEEEEEEvS1B_EENS_8epilogue10collective18CollectiveEpilogueINS1J_23Sm100TmaWarpSpecializedILi4ELi2ELi16ELb1ELb0EEEJSH_NS5_IJNST_ISE_SB_EENST_ISG_SB_EEEEEfSJ_fSJ_NS1J_6fusion15FusionCallbacksIS1N_NS1R_17LinearCombinationIffffLNS_15FloatRoundStyleE2EEESH_S1Q_JEEENS4_5SM1004TMEM4LOAD26SM100_TMEM_LOAD_16dp128b8xES10_S1H_NS4_17SM75_U32x4_LDSM_NENS4_14SM90_TMA_STOREES1H_NS4_17SM90_U32x4_STSM_NENS4_39AutoVectorizingCopyWithAssumedAlignmentILi128EEEEEEvvEEEEvNT_6ParamsE)
        /*0044*/ 	.word	0x00000000
.L_29:


//--------------------- .nv.compat                --------------------------
	.section	.nv.compat,"",@"SHT_CUDA_COMPAT_INFO"
	.align	4
        /*0000*/ 	.byte	0x02, 0x09, 0x01, 0x00, 0x02, 0x02, 0x02, 0x00, 0x02, 0x05, 0x05, 0x00, 0x03, 0x07, 0x01, 0x01
        /*0010*/ 	.byte	0x02, 0x03, 0x01, 0x00, 0x02, 0x06, 0x01, 0x00, 0x04, 0x0b, 0x08, 0x00, 0x09, 0x00, 0x00, 0x00
        /*0020*/ 	.byte	0x00, 0x00, 0x00, 0x00


//--------------------- .nv.info._ZN7cutlass13device_kernelINS_4gemm6kernel13GemmUniversalIN4cute5tupleIJiiiiEEENS1_10collective13CollectiveMmaINS1_35MainloopSm100TmaUmmaWarpSpecializedILi8ELi2ELi4ENS5_IJNS4_1CILi1EEESB_SB_EEEEENS5_IJNSA_ILi64EEENSA_ILi128EEENSA_ILi32EEEEEEfNS5_IJSB_llEEEfNS5_IJlSB_lEEENS4_8TiledMMAINS4_8MMA_AtomIJNS4_17SM100_MMA_TF32_SSINS_10tfloat32_tESN_fLi64ELi128ELNS4_4UMMA5MajorE1ELSP_0ELNSO_7ScaleInE0ELSQ_0EEEEEENS4_6LayoutISC_NS5_IJNSA_ILi0EEESU_SU_EEEEENS5_IJNS4_10UnderscoreESX_SX_EEEEENS4_13SM90_TMA_LOADENS4_14ComposedLayoutINS4_7SwizzleILi2ELi5ELi2EEENS4_18smem_ptr_flag_bitsILi32EEENST_INS5_IJSG_NSA_ILi4EEEEEENS5_IJSB_SG_EEEEEEEvNS4_8identityES10_NS11_INS12_ILi3ELi4ELi3EEES15_NST_INS5_IJNSA_ILi8EEESG_EEENS5_IJSG_SB_EEEEEEEvS1B_EENS_8epilogue10collective18CollectiveEpilogueINS1J_23Sm100TmaWarpSpecializedILi4ELi2ELi16ELb1ELb0EEEJSH_NS5_IJNST_ISE_SB_EENST_ISG_SB_EEEEEfSJ_fSJ_NS1J_6fusion15FusionCallbacksIS1N_NS1R_17LinearCombinationIffffLNS_15FloatRoundStyleE2EEESH_S1Q_JEEENS4_5SM1004TMEM4LOAD26SM100_TMEM_LOAD_16dp128b8xES10_S1H_NS4_17SM75_U32x4_LDSM_NENS4_14SM90_TMA_STOREES1H_NS4_17SM90_U32x4_STSM_NENS4_39AutoVectorizingCopyWithAssumedAlignmentILi128EEEEEEvvEEEEvNT_6ParamsE --------------------------
	.section	.nv.info._ZN7cutlass13device_kernelINS_4gemm6kernel13GemmUniversalIN4cute5tupleIJiiiiEEENS1_10collective13CollectiveMmaINS1_35MainloopSm100TmaUmmaWarpSpecializedILi8ELi2ELi4ENS5_IJNS4_1CILi1EEESB_SB_EEEEENS5_IJNSA_ILi64EEENSA_ILi128EEENSA_ILi32EEEEEEfNS5_IJSB_llEEEfNS5_IJlSB_lEEENS4_8TiledMMAINS4_8MMA_AtomIJNS4_17SM100_MMA_TF32_SSINS_10tfloat32_tESN_fLi64ELi128ELNS4_4UMMA5MajorE1ELSP_0ELNSO_7ScaleInE0ELSQ_0EEEEEENS4_6LayoutISC_NS5_IJNSA_ILi0EEESU_SU_EEEEENS5_IJNS4_10UnderscoreESX_SX_EEEEENS4_13SM90_TMA_LOADENS4_14ComposedLayoutINS4_7SwizzleILi2ELi5ELi2EEENS4_18smem_ptr_flag_bitsILi32EEENST_INS5_IJSG_NSA_ILi4EEEEEENS5_IJSB_SG_EEEEEEEvNS4_8identityES10_NS11_INS12_ILi3ELi4ELi3EEES15_NST_INS5_IJNSA_ILi8EEESG_EEENS5_IJSG_SB_EEEEEEEvS1B_EENS_8epilogue10collective18CollectiveEpilogueINS1J_23Sm100TmaWarpSpecializedILi4ELi2ELi16ELb1ELb0EEEJSH_NS5_IJNST_ISE_SB_EENST_ISG_SB_EEEEEfSJ_fSJ_NS1J_6fusion15FusionCallbacksIS1N_NS1R_17LinearCombinationIffffLNS_15FloatRoundStyleE2EEESH_S1Q_JEEENS4_5SM1004TMEM4LOAD26SM100_TMEM_LOAD_16dp128b8xES10_S1H_NS4_17SM75_U32x4_LDSM_NENS4_14SM90_TMA_STOREES1H_NS4_17SM90_U32x4_STSM_NENS4_39AutoVectorizingCopyWithAssumedAlignmentILi128EEEEEEvvEEEEvNT_6ParamsE,"",@"SHT_CUDA_INFO"
	.sectionflags	@""
	.align	4


	//----- nvinfo : EIATTR_CUDA_API_VERSION
	.align		4
        /*0000*/ 	.byte	0x04, 0x37
        /*0002*/ 	.short	(.L_31 - .L_30)
.L_30:
        /*0004*/ 	.word	0x00000082


	//----- nvinfo : EIATTR_KPARAM_INFO
	.align		4
.L_31:
        /*0008*/ 	.byte	0x04, 0x17
        /*000a*/ 	.short	(.L_33 - .L_32)
.L_32:
        /*000c*/ 	.word	0x00000000
        /*0010*/ 	.short	0x0000
        /*0012*/ 	.short	0x0000
        /*0014*/ 	.byte	0x00, 0xf0, 0x01, 0x20


	//----- nvinfo : EIATTR_AT_ENTRY_FRAGMENTS
	.align		4
.L_33:
        /*0018*/ 	.byte	0x04, 0x4f
        /*001a*/ 	.short	(.L_35 - .L_34)


	//   ....[0]....
.L_34:
        /*001c*/ 	.word	0x00000006


	//----- nvinfo : EIATTR_RESERVED_SMEM_USED
	.align		4
.L_35:
        /*0020*/ 	.byte	0x01, 0x41
	.zero		2


	//----- nvinfo : EIATTR_SPARSE_MMA_MASK
	.align		4
        /*0024*/ 	.byte	0x03, 0x50
        /*0026*/ 	.short	0x0000


	//----- nvinfo : EIATTR_TCGEN05_1CTA_USED
	.align		4
        /*0028*/ 	.byte	0x01, 0x51
	.zero		2


	//----- nvinfo : EIATTR_MAXREG_COUNT
	.align		4
        /*002c*/ 	.byte	0x03, 0x1b
        /*002e*/ 	.short	0x00ff


	//----- nvinfo : EIATTR_NUM_BARRIERS
	.align		4
        /*0030*/ 	.byte	0x02, 0x4c
        /*0032*/ 	.byte	0x07
	.zero		1


	//----- nvinfo : EIATTR_EXTERNS
	.align		4
        /*0034*/ 	.byte	0x04, 0x0f
        /*0036*/ 	.short	(.L_37 - .L_36)


	//   ....[0]....
	.align		4
.L_36:
        /*0038*/ 	.word	index@(__assertfail)


	//----- nvinfo : EIATTR_MERCURY_ISA_VERSION
	.align		4
.L_37:
        /*003c*/ 	.byte	0x03, 0x5f
        /*003e*/ 	.short	0x0101


	//----- nvinfo : EIATTR_INT_WARP_WIDE_INSTR_OFFSETS
	.align		4
        /*0040*/ 	.byte	0x04, 0x31
        /*0042*/ 	.short	(.L_39 - .L_38)


	//   ....[0]....
.L_38:
        /*0044*/ 	.word	0x00001f20


	//   ....[1]....
        /*0048*/ 	.word	0x00003c00


	//   ....[2]....
        /*004c*/ 	.word	0x00003c30


	//   ....[3]....
        /*0050*/ 	.word	0x00003c80


	//   ....[4]....
        /*0054*/ 	.word	0x00004590


	//   ....[5]....
        /*0058*/ 	.word	0x000045f0


	//   ....[6]....
        /*005c*/ 	.word	0x000046d0


	//   ....[7]....
        /*0060*/ 	.word	0x00004740


	//   ....[8]....
        /*0064*/ 	.word	0x00004850


	//   ....[9]....
        /*0068*/ 	.word	0x000048e0


	//   ....[10]....
        /*006c*/ 	.word	0x00004ab0


	//   ....[11]....
        /*0070*/ 	.word	0x00004c10


	//----- nvinfo : EIATTR_COOP_GROUP_MASK_REGIDS
	.align		4
.L_39:
        /*0074*/ 	.byte	0x04, 0x29
        /*0076*/ 	.short	(.L_41 - .L_40)


	//   ....[0]....
.L_40:
        /*0078*/ 	.word	0xffffffff


	//   ....[1]....
        /*007c*/ 	.word	0xffffffff


	//   ....[2]....
        /*0080*/ 	.word	0xffffffff


	//   ....[3]....
        /*0084*/ 	.word	0xffffffff


	//   ....[4]....
        /*0088*/ 	.word	0xffffffff


	//   ....[5]....
        /*008c*/ 	.word	0xffffffff


	//   ....[6]....
        /*0090*/ 	.word	0xffffffff


	//   ....[7]....
        /*0094*/ 	.word	0xffffffff


	//   ....[8]....
        /*0098*/ 	.word	0xffffffff


	//   ....[9]....
        /*009c*/ 	.word	0xffffffff


	//   ....[10]....
        /*00a0*/ 	.word	0xffffffff


	//   ....[11]....
        /*00a4*/ 	.word	0xffffffff


	//   ....[12]....
        /*00a8*/ 	.word	0xffffffff


	//----- nvinfo : EIATTR_COOP_GROUP_INSTR_OFFSETS
	.align		4
.L_41:
        /*00ac*/ 	.byte	0x04, 0x28
        /*00ae*/ 	.short	(.L_43 - .L_42)


	//   ....[0]....
.L_42:
        /*00b0*/ 	.word	0x00000090


	//   ....[1]....
        /*00b4*/ 	.word	0x000004d0


	//   ....[2]....
        /*00b8*/ 	.word	0x000006c0


	//   ....[3]....
        /*00bc*/ 	.word	0x00000860


	//   ....[4]....
        /*00c0*/ 	.word	0x00000960


	//   ....[5]....
        /*00c4*/ 	.word	0x00000ad0


	//   ....[6]....
        /*00c8*/ 	.word	0x00000c70


	//   ....[7]....
        /*00cc*/ 	.word	0x00001e00


	//   ....[8]....
        /*00d0*/ 	.word	0x00002e20


	//   ....[9]....
        /*00d4*/ 	.word	0x00003030


	//   ....[10]....
        /*00d8*/ 	.word	0x00003060


	//   ....[11]....
        /*00dc*/ 	.word	0x00003af0


	//   ....[12]....
        /*00e0*/ 	.word	0x00003d20


	//----- nvinfo : EIATTR_VRC_CTA_INIT_COUNT
	.align		4
.L_43:
        /*00e4*/ 	.byte	0x02, 0x4a
        /*00e6*/ 	.byte	0x80
	.zero		1


	//----- nvinfo : EIATTR_SYSCALL_OFFSETS
	.align		4
        /*00e8*/ 	.byte	0x04, 0x46
        /*00ea*/ 	.short	(.L_45 - .L_44)


	//   ....[0]....
.L_44:
        /*00ec*/ 	.word	0x000056d0


	//   ....[1]....
        /*00f0*/ 	.word	0x000057c0


	//   ....[2]....
        /*00f4*/ 	.word	0x00005ff0


	//   ....[3]....
        /*00f8*/ 	.word	0x000067b0


	//   ....[4]....
        /*00fc*/ 	.word	0x00006f10


	//   ....[5]....
        /*0100*/ 	.word	0x00007670


	//----- nvinfo : EIATTR_MBARRIER_INSTR_OFFSETS
	.align		4
.L_45:
        /*0104*/ 	.byte	0x04, 0x39
        /*0106*/ 	.short	(.L_47 - .L_46)


	//   ....[0]....
.L_46:
        /*0108*/ 	.word	0x000005b0
        /*010c*/ 	.word	0x000000ff
        /*0110*/ 	.word	0x00000000
        /*0114*/ 	.short	0x0100
        /*0116*/ 	.byte	0x05
	.zero		1


	//   ....[1]....
        /*0118*/ 	.word	0x000005c0
        /*011c*/ 	.word	0x000000ff
        /*0120*/ 	.word	0x00000040
        /*0124*/ 	.short	0x0100
        /*0126*/ 	.byte	0x05
	.zero		1


	//   ....[2]....
        /*0128*/ 	.word	0x000005d0
        /*012c*/ 	.word	0x000000ff
        /*0130*/ 	.word	0x00000008
        /*0134*/ 	.short	0x0100
        /*0136*/ 	.byte	0x05
	.zero		1


	//   ....[3]....
        /*0138*/ 	.word	0x000005e0
        /*013c*/ 	.word	0x000000ff
        /*0140*/ 	.word	0x00000048
        /*0144*/ 	.short	0x0100
        /*0146*/ 	.byte	0x05
	.zero		1


	//   ....[4]....
        /*0148*/ 	.word	0x000005f0
        /*014c*/ 	.word	0x000000ff
        /*0150*/ 	.word	0x00000010
        /*0154*/ 	.short	0x0100
        /*0156*/ 	.byte	0x05
	.zero		1


	//   ....[5]....
        /*0158*/ 	.word	0x00000600
        /*015c*/ 	.word	0x000000ff
        /*0160*/ 	.word	0x00000050
        /*0164*/ 	.short	0x0100
        /*0166*/ 	.byte	0x05
	.zero		1


	//   ....[6]....
        /*0168*/ 	.word	0x00000610
        /*016c*/ 	.word	0x000000ff
        /*0170*/ 	.word	0x00000018
        /*0174*/ 	.short	0x0100
        /*0176*/ 	.byte	0x05
	.zero		1


	//   ....[7]....
        /*0178*/ 	.word	0x00000620
        /*017c*/ 	.word	0x000000ff
        /*0180*/ 	.word	0x00000058
        /*0184*/ 	.short	0x0100
        /*0186*/ 	.byte	0x05
	.zero		1


	//   ....[8]....
        /*0188*/ 	.word	0x00000630
        /*018c*/ 	.word	0x000000ff
        /*0190*/ 	.word	0x00000020
        /*0194*/ 	.short	0x0100
        /*0196*/ 	.byte	0x05
	.zero		1


	//   ....[9]....
        /*0198*/ 	.word	0x00000640
        /*019c*/ 	.word	0x000000ff
        /*01a0*/ 	.word	0x00000060
        /*01a4*/ 	.short	0x0100
        /*01a6*/ 	.byte	0x05
	.zero		1


	//   ....[10]....
        /*01a8*/ 	.word	0x00000650
        /*01ac*/ 	.word	0x000000ff
        /*01b0*/ 	.word	0x00000028
        /*01b4*/ 	.short	0x0100
        /*01b6*/ 	.byte	0x05
	.zero		1


	//   ....[11]....
        /*01b8*/ 	.word	0x00000660
        /*01bc*/ 	.word	0x000000ff
        /*01c0*/ 	.word	0x00000068
        /*01c4*/ 	.short	0x0100
        /*01c6*/ 	.byte	0x05
	.zero		1


	//   ....[12]....
        /*01c8*/ 	.word	0x00000670
        /*01cc*/ 	.word	0x000000ff
        /*01d0*/ 	.word	0x00000030
        /*01d4*/ 	.short	0x0100
        /*01d6*/ 	.byte	0x05
	.zero		1


	//   ....[13]....
        /*01d8*/ 	.word	0x00000680
        /*01dc*/ 	.word	0x000000ff
        /*01e0*/ 	.word	0x00000070
        /*01e4*/ 	.short	0x0100
        /*01e6*/ 	.byte	0x05
	.zero		1


	//   ....[14]....
        /*01e8*/ 	.word	0x00000690
        /*01ec*/ 	.word	0x000000ff
        /*01f0*/ 	.word	0x00000038
        /*01f4*/ 	.short	0x0100
        /*01f6*/ 	.byte	0x05
	.zero		1


	//   ....[15]....
        /*01f8*/ 	.word	0x000006a0
        /*01fc*/ 	.word	0x000000ff
        /*0200*/ 	.word	0x00000078
        /*0204*/ 	.short	0x0100
        /*0206*/ 	.byte	0x05
	.zero		1


	//   ....[16]....
        /*0208*/ 	.word	0x000007d0
        /*020c*/ 	.word	0x000000ff
        /*0210*/ 	.word	0x00000080
        /*0214*/ 	.short	0x0100
        /*0216*/ 	.byte	0x07
	.zero		1


	//   ....[17]....
        /*0218*/ 	.word	0x000007e0
        /*021c*/ 	.word	0x000000ff
        /*0220*/ 	.word	0x000000a0
        /*0224*/ 	.short	0x0100
        /*0226*/ 	.byte	0x07
	.zero		1


	//   ....[18]....
        /*0228*/ 	.word	0x000007f0
        /*022c*/ 	.word	0x000000ff
        /*0230*/ 	.word	0x00000088
        /*0234*/ 	.short	0x0100
        /*0236*/ 	.byte	0x07
	.zero		1


	//   ....[19]....
        /*0238*/ 	.word	0x00000800
        /*023c*/ 	.word	0x000000ff
        /*0240*/ 	.word	0x000000a8
        /*0244*/ 	.short	0x0100
        /*0246*/ 	.byte	0x07
	.zero		1


	//   ....[20]....
        /*0248*/ 	.word	0x00000810
        /*024c*/ 	.word	0x000000ff
        /*0250*/ 	.word	0x00000090
        /*0254*/ 	.short	0x0100
        /*0256*/ 	.byte	0x07
	.zero		1


	//   ....[21]....
        /*0258*/ 	.word	0x00000820
        /*025c*/ 	.word	0x000000ff
        /*0260*/ 	.word	0x000000b0
        /*0264*/ 	.short	0x0100
        /*0266*/ 	.byte	0x07
	.zero		1


	//   ....[22]....
        /*0268*/ 	.word	0x00000830
        /*026c*/ 	.word	0x000000ff
        /*0270*/ 	.word	0x00000098
        /*0274*/ 	.short	0x0100
        /*0276*/ 	.byte	0x07
	.zero		1


	//   ....[23]....
        /*0278*/ 	.word	0x00000840
        /*027c*/ 	.word	0x000000ff
        /*0280*/ 	.word	0x000000b8
        /*0284*/ 	.short	0x0100
        /*0286*/ 	.byte	0x07
	.zero		1


	//   ....[24]....
        /*0288*/ 	.word	0x00000930
        /*028c*/ 	.word	0x000000ff
        /*0290*/ 	.word	0x000000c0
        /*0294*/ 	.short	0x0100
        /*0296*/ 	.byte	0x05
	.zero		1


	//   ....[25]....
        /*0298*/ 	.word	0x00000940
        /*029c*/ 	.word	0x000000ff
        /*02a0*/ 	.word	0x000000c8
        /*02a4*/ 	.short	0x0100
        /*02a6*/ 	.byte	0x05
	.zero		1


	//   ....[26]....
        /*02a8*/ 	.word	0x00000a80
        /*02ac*/ 	.word	0x000000ff
        /*02b0*/ 	.word	0x000000d0
        /*02b4*/ 	.short	0x0100
        /*02b6*/ 	.byte	0x05
	.zero		1


	//   ....[27]....
        /*02b8*/ 	.word	0x00000a90
        /*02bc*/ 	.word	0x000000ff
        /*02c0*/ 	.word	0x000000e0
        /*02c4*/ 	.short	0x0100
        /*02c6*/ 	.byte	0x05
	.zero		1


	//   ....[28]....
        /*02c8*/ 	.word	0x00000aa0
        /*02cc*/ 	.word	0x000000ff
        /*02d0*/ 	.word	0x000000d8
        /*02d4*/ 	.short	0x0100
        /*02d6*/ 	.byte	0x05
	.zero		1


	//   ....[29]....
        /*02d8*/ 	.word	0x00000ab0
        /*02dc*/ 	.word	0x000000ff
        /*02e0*/ 	.word	0x000000e8
        /*02e4*/ 	.short	0x0100
        /*02e6*/ 	.byte	0x05
	.zero		1


	//   ....[30]....
        /*02e8*/ 	.word	0x00000be0
        /*02ec*/ 	.word	0x000000ff
        /*02f0*/ 	.word	0x000000f0
        /*02f4*/ 	.short	0x0100
        /*02f6*/ 	.byte	0x07
	.zero		1


	//   ....[31]....
        /*02f8*/ 	.word	0x00000bf0
        /*02fc*/ 	.word	0x000000ff
        /*0300*/ 	.word	0x00000110
        /*0304*/ 	.short	0x0100
        /*0306*/ 	.byte	0x07
	.zero		1


	//   ....[32]....
        /*0308*/ 	.word	0x00000c00
        /*030c*/ 	.word	0x000000ff
        /*0310*/ 	.word	0x000000f8
        /*0314*/ 	.short	0x0100
        /*0316*/ 	.byte	0x07
	.zero		1


	//   ....[33]....
        /*0318*/ 	.word	0x00000c10
        /*031c*/ 	.word	0x000000ff
        /*0320*/ 	.word	0x00000118
        /*0324*/ 	.short	0x0100
        /*0326*/ 	.byte	0x07
	.zero		1


	//   ....[34]....
        /*0328*/ 	.word	0x00000c20
        /*032c*/ 	.word	0x000000ff
        /*0330*/ 	.word	0x00000100
        /*0334*/ 	.short	0x0100
        /*0336*/ 	.byte	0x07
	.zero		1


	//   ....[35]....
        /*0338*/ 	.word	0x00000c30
        /*033c*/ 	.word	0x000000ff
        /*0340*/ 	.word	0x00000120
        /*0344*/ 	.short	0x0100
        /*0346*/ 	.byte	0x07
	.zero		1


	//   ....[36]....
        /*0348*/ 	.word	0x00000c40
        /*034c*/ 	.word	0x000000ff
        /*0350*/ 	.word	0x00000108
        /*0354*/ 	.short	0x0100
        /*0356*/ 	.byte	0x07
	.zero		1


	//   ....[37]....
        /*0358*/ 	.word	0x00000c50
        /*035c*/ 	.word	0x000000ff
        /*0360*/ 	.word	0x00000128
        /*0364*/ 	.short	0x0100
        /*0366*/ 	.byte	0x07
	.zero		1


	//   ....[38]....
        /*0368*/ 	.word	0x00000d40
        /*036c*/ 	.word	0x000000ff
        /*0370*/ 	.word	0x00000130
        /*0374*/ 	.short	0x0100
        /*0376*/ 	.byte	0x05
	.zero		1


	//   ....[39]....
        /*0378*/ 	.word	0x00000d50
        /*037c*/ 	.word	0x000000ff
        /*0380*/ 	.word	0x00000140
        /*0384*/ 	.short	0x0100
        /*0386*/ 	.byte	0x05
	.zero		1


	//   ....[40]....
        /*0388*/ 	.word	0x00000d60
        /*038c*/ 	.word	0x000000ff
        /*0390*/ 	.word	0x00000138
        /*0394*/ 	.short	0x0100
        /*0396*/ 	.byte	0x05
	.zero		1


	//   ....[41]....
        /*0398*/ 	.word	0x00000d70
        /*039c*/ 	.word	0x000000ff
        /*03a0*/ 	.word	0x00000148
        /*03a4*/ 	.short	0x0100
        /*03a6*/ 	.byte	0x05
	.zero		1


	//   ....[42]....
        /*03a8*/ 	.word	0x00001640
        /*03ac*/ 	.word	0x00000002
        /*03b0*/ 	.word	0x00000140
        /*03b4*/ 	.short	0x010a
        /*03b6*/ 	.byte	0xff
	.zero		1


	//   ....[43]....
        /*03b8*/ 	.word	0x00001670
        /*03bc*/ 	.word	0x00000002
        /*03c0*/ 	.word	0x00000130
        /*03c4*/ 	.short	0x0101
        /*03c6*/ 	.byte	0xff
	.zero		1


	//   ....[44]....
        /*03c8*/ 	.word	0x00001740
        /*03cc*/ 	.word	0x000000ff
        /*03d0*/ 	.word	0x00000040
        /*03d4*/ 	.short	0x010a
        /*03d6*/ 	.byte	0x08
	.zero		1


	//   ....[45]....
        /*03d8*/ 	.word	0x000017f0
        /*03dc*/ 	.word	0x000000ff
        /*03e0*/ 	.word	0x00000040
        /*03e4*/ 	.short	0x010a
        /*03e6*/ 	.byte	0x21
	.zero		1


	//   ....[46]....
        /*03e8*/ 	.word	0x00001940
        /*03ec*/ 	.word	0x000000ff
        /*03f0*/ 	.word	0x00000040
        /*03f4*/ 	.short	0x010a
        /*03f6*/ 	.byte	0x08
	.zero		1


	//   ....[47]....
        /*03f8*/ 	.word	0x00001aa0
        /*03fc*/ 	.word	0x000000ff
        /*0400*/ 	.word	0x000000c8
        /*0404*/ 	.short	0x0101
        /*0406*/ 	.byte	0x04
	.zero		1


	//   ....[48]....
        /*0408*/ 	.word	0x00001ac0
        /*040c*/ 	.word	0x000000ff
        /*0410*/ 	.word	0x00000040
        /*0414*/ 	.short	0x010a
        /*0416*/ 	.byte	0x08
	.zero		1


	//   ....[49]....
        /*0418*/ 	.word	0x00001b50
        /*041c*/ 	.word	0x000000ff
        /*0420*/ 	.word	0x00000040
        /*0424*/ 	.short	0x010a
        /*0426*/ 	.byte	0x19
	.zero		1


	//   ....[50]....
        /*0428*/ 	.word	0x00001ca0
        /*042c*/ 	.word	0x000000ff
        /*0430*/ 	.word	0x00000040
        /*0434*/ 	.short	0x010a
        /*0436*/ 	.byte	0x08
	.zero		1


	//   ....[51]....
        /*0438*/ 	.word	0x00001e30
        /*043c*/ 	.word	0x00000002
        /*0440*/ 	.word	0x000000d0
        /*0444*/ 	.short	0x010a
        /*0446*/ 	.byte	0xff
	.zero		1


	//   ....[52]....
        /*0448*/ 	.word	0x00001ef0
        /*044c*/ 	.word	0x00000002
        /*0450*/ 	.word	0x00000000
        /*0454*/ 	.short	0x0101
        /*0456*/ 	.byte	0xff
	.zero		1


	//   ....[53]....
        /*0458*/ 	.word	0x00002450
        /*045c*/ 	.word	0x000000ff
        /*0460*/ 	.word	0x00000000
        /*0464*/ 	.short	0x010a
        /*0466*/ 	.byte	0x05
	.zero		1


	//   ....[54]....
        /*0468*/ 	.word	0x000024e0
        /*046c*/ 	.word	0x000000ff
        /*0470*/ 	.word	0x00000000
        /*0474*/ 	.short	0x010a
        /*0476*/ 	.byte	0x05
	.zero		1


	//   ....[55]....
        /*0478*/ 	.word	0x00002570
        /*047c*/ 	.word	0x000000ff
        /*0480*/ 	.word	0x00000000
        /*0484*/ 	.short	0x010a
        /*0486*/ 	.byte	0x05
	.zero		1


	//   ....[56]....
        /*0488*/ 	.word	0x00002600
        /*048c*/ 	.word	0x000000ff
        /*0490*/ 	.word	0x00000000
        /*0494*/ 	.short	0x010a
        /*0496*/ 	.byte	0x05
	.zero		1


	//   ....[57]....
        /*0498*/ 	.word	0x00002690
        /*049c*/ 	.word	0x000000ff
        /*04a0*/ 	.word	0x00000000
        /*04a4*/ 	.short	0x010a
        /*04a6*/ 	.byte	0x05
	.zero		1


	//   ....[58]....
        /*04a8*/ 	.word	0x00002720
        /*04ac*/ 	.word	0x000000ff
        /*04b0*/ 	.word	0x00000000
        /*04b4*/ 	.short	0x010a
        /*04b6*/ 	.byte	0x05
	.zero		1


	//   ....[59]....
        /*04b8*/ 	.word	0x000027b0
        /*04bc*/ 	.word	0x000000ff
        /*04c0*/ 	.word	0x00000000
        /*04c4*/ 	.short	0x010a
        /*04c6*/ 	.byte	0x05
	.zero		1


	//   ....[60]....
        /*04c8*/ 	.word	0x00002850
        /*04cc*/ 	.word	0x00000000
        /*04d0*/ 	.word	0x00000000
        /*04d4*/ 	.short	0x010a
        /*04d6*/ 	.byte	0xff
	.zero		1


	//   ....[61]....
        /*04d8*/ 	.word	0x00002970
        /*04dc*/ 	.word	0x00000000
        /*04e0*/ 	.word	0x00000130
        /*04e4*/ 	.short	0x010a
        /*04e6*/ 	.byte	0xff
	.zero		1


	//   ....[62]....
        /*04e8*/ 	.word	0x000029e0
        /*04ec*/ 	.word	0x00000000
        /*04f0*/ 	.word	0x00000000
        /*04f4*/ 	.short	0x0101
        /*04f6*/ 	.byte	0xff
	.zero		1


	//   ....[63]....
        /*04f8*/ 	.word	0x00002a00
        /*04fc*/ 	.word	0x000000ff
        /*0500*/ 	.word	0x000000e0
        /*0504*/ 	.short	0x010a
        /*0506*/ 	.byte	0x05
	.zero		1


	//   ....[64]....
        /*0508*/ 	.word	0x00002b20
        /*050c*/ 	.word	0x00000000
        /*0510*/ 	.word	0x000000d0
        /*0514*/ 	.short	0x010a
        /*0516*/ 	.byte	0xff
	.zero		1


	//   ....[65]....
        /*0518*/ 	.word	0x00002c20
        /*051c*/ 	.word	0x00000000
        /*0520*/ 	.word	0x00000000
        /*0524*/ 	.short	0x0101
        /*0526*/ 	.byte	0xff
	.zero		1


	//   ....[66]....
        /*0528*/ 	.word	0x00002cb0
        /*052c*/ 	.word	0x000000ff
        /*0530*/ 	.word	0x000000e0
        /*0534*/ 	.short	0x0106
        /*0536*/ 	.byte	0x05
	.zero		1


	//   ....[67]....
        /*0538*/ 	.word	0x00002cd0
        /*053c*/ 	.word	0x000000ff
        /*0540*/ 	.word	0x000000e0
        /*0544*/ 	.short	0x010a
        /*0546*/ 	.byte	0x05
	.zero		1


	//   ....[68]....
        /*0548*/ 	.word	0x00002d60
        /*054c*/ 	.word	0x000000ff
        /*0550*/ 	.word	0x000000e0
        /*0554*/ 	.short	0x0106
        /*0556*/ 	.byte	0x04
	.zero		1


	//   ....[69]....
        /*0558*/ 	.word	0x00002da0
        /*055c*/ 	.word	0x00000000
        /*0560*/ 	.word	0x000000e0
        /*0564*/ 	.short	0x010a
        /*0566*/ 	.byte	0xff
	.zero		1


	//   ....[70]....
        /*0568*/ 	.word	0x000032e0
        /*056c*/ 	.word	0x00000000
        /*0570*/ 	.word	0x000000d0
        /*0574*/ 	.short	0x010a
        /*0576*/ 	.byte	0xff
	.zero		1


	//   ....[71]....
        /*0578*/ 	.word	0x000033e0
        /*057c*/ 	.word	0x00000003
        /*0580*/ 	.word	0x00000000
        /*0584*/ 	.short	0x0101
        /*0586*/ 	.byte	0xff
	.zero		1


	//   ....[72]....
        /*0588*/ 	.word	0x000033f0
        /*058c*/ 	.word	0x000000ff
        /*0590*/ 	.word	0x00000000
        /*0594*/ 	.short	0x010a
        /*0596*/ 	.byte	0x06
	.zero		1


	//   ....[73]....
        /*0598*/ 	.word	0x00003470
        /*059c*/ 	.word	0x000000ff
        /*05a0*/ 	.word	0x00000110
        /*05a4*/ 	.short	0x010a
        /*05a6*/ 	.byte	0x07
	.zero		1


	//   ....[74]....
        /*05a8*/ 	.word	0x00003550
        /*05ac*/ 	.word	0x000000ff
        /*05b0*/ 	.word	0x00000000
        /*05b4*/ 	.short	0x010a
        /*05b6*/ 	.byte	0x06
	.zero		1


	//   ....[75]....
        /*05b8*/ 	.word	0x00003680
        /*05bc*/ 	.word	0x000000ff
        /*05c0*/ 	.word	0x00000000
        /*05c4*/ 	.short	0x010a
        /*05c6*/ 	.byte	0x1a
	.zero		1


	//   ....[76]....
        /*05c8*/ 	.word	0x00003920
        /*05cc*/ 	.word	0x000000ff
        /*05d0*/ 	.word	0x00000000
        /*05d4*/ 	.short	0x010a
        /*05d6*/ 	.byte	0x06
	.zero		1


	//   ....[77]....
        /*05d8*/ 	.word	0x000039b0
        /*05dc*/ 	.word	0x000000ff
        /*05e0*/ 	.word	0x00000000
        /*05e4*/ 	.short	0x010a
        /*05e6*/ 	.byte	0x06
	.zero		1


	//   ....[78]....
        /*05e8*/ 	.word	0x00003a40
        /*05ec*/ 	.word	0x000000ff
        /*05f0*/ 	.word	0x00000000
        /*05f4*/ 	.short	0x010a
        /*05f6*/ 	.byte	0x06
	.zero		1


	//   ....[79]....
        /*05f8*/ 	.word	0x00003ad0
        /*05fc*/ 	.word	0x000000ff
        /*0600*/ 	.word	0x00000000
        /*0604*/ 	.short	0x010a
        /*0606*/ 	.byte	0x07
	.zero		1


	//   ....[80]....
        /*0608*/ 	.word	0x00003f40
        /*060c*/ 	.word	0x00000000
        /*0610*/ 	.word	0x000000d0
        /*0614*/ 	.short	0x010a
        /*0616*/ 	.byte	0xff
	.zero		1


	//   ....[81]....
        /*0618*/ 	.word	0x00004000
        /*061c*/ 	.word	0x00000000
        /*0620*/ 	.word	0x00000000
        /*0624*/ 	.short	0x0101
        /*0626*/ 	.byte	0xff
	.zero		1


	//   ....[82]....
        /*0628*/ 	.word	0x00004320
        /*062c*/ 	.word	0x000000ff
        /*0630*/ 	.word	0x000000c8
        /*0634*/ 	.short	0x010a
        /*0636*/ 	.byte	0x07
	.zero		1


	//   ....[83]....
        /*0638*/ 	.word	0x00004510
        /*063c*/ 	.word	0x000000ff
        /*0640*/ 	.word	0x000000a0
        /*0644*/ 	.short	0x010a
        /*0646*/ 	.byte	0x07
	.zero		1


	//   ....[84]....
        /*0648*/ 	.word	0x00004680
        /*064c*/ 	.word	0x000000ff
        /*0650*/ 	.word	0x00000080
        /*0654*/ 	.short	0x010b
        /*0656*/ 	.byte	0x07
	.zero		1


	//   ....[85]....
        /*0658*/ 	.word	0x00004690
        /*065c*/ 	.word	0x000000ff
        /*0660*/ 	.word	0x00000000
        /*0664*/ 	.short	0x0101
        /*0666*/ 	.byte	0x08
	.zero		1


	//   ....[86]....
        /*0668*/ 	.word	0x000046a0
        /*066c*/ 	.word	0x000000ff
        /*0670*/ 	.word	0x000000a8
        /*0674*/ 	.short	0x010a
        /*0676*/ 	.byte	0x07
	.zero		1


	//   ....[87]....
        /*0678*/ 	.word	0x000047f0
        /*067c*/ 	.word	0x000000ff
        /*0680*/ 	.word	0x00000088
        /*0684*/ 	.short	0x010b
        /*0686*/ 	.byte	0x07
	.zero		1


	//   ....[88]....
        /*0688*/ 	.word	0x00004800
        /*068c*/ 	.word	0x000000ff
        /*0690*/ 	.word	0x00000000
        /*0694*/ 	.short	0x0101
        /*0696*/ 	.byte	0x08
	.zero		1


	//   ....[89]....
        /*0698*/ 	.word	0x00004810
        /*069c*/ 	.word	0x000000ff
        /*06a0*/ 	.word	0x000000b0
        /*06a4*/ 	.short	0x010a
        /*06a6*/ 	.byte	0x07
	.zero		1


	//   ....[90]....
        /*06a8*/ 	.word	0x00004990
        /*06ac*/ 	.word	0x000000ff
        /*06b0*/ 	.word	0x00000090
        /*06b4*/ 	.short	0x010b
        /*06b6*/ 	.byte	0x07
	.zero		1


	//   ....[91]....
        /*06b8*/ 	.word	0x000049d0
        /*06bc*/ 	.word	0x000000ff
        /*06c0*/ 	.word	0x00000000
        /*06c4*/ 	.short	0x0101
        /*06c6*/ 	.byte	0x08
	.zero		1


	//   ....[92]....
        /*06c8*/ 	.word	0x00004a10
        /*06cc*/ 	.word	0x000000ff
        /*06d0*/ 	.word	0x000000b8
        /*06d4*/ 	.short	0x010a
        /*06d6*/ 	.byte	0x07
	.zero		1


	//   ....[93]....
        /*06d8*/ 	.word	0x00004c50
        /*06dc*/ 	.word	0x000000ff
        /*06e0*/ 	.word	0x00000098
        /*06e4*/ 	.short	0x010b
        /*06e6*/ 	.byte	0x07
	.zero		1


	//   ....[94]....
        /*06e8*/ 	.word	0x00004c70
        /*06ec*/ 	.word	0x000000ff
        /*06f0*/ 	.word	0x00000000
        /*06f4*/ 	.short	0x0101
        /*06f6*/ 	.byte	0x0d
	.zero		1


	//   ....[95]....
        /*06f8*/ 	.word	0x00004ca0
        /*06fc*/ 	.word	0x000000ff
        /*0700*/ 	.word	0x000000a0
        /*0704*/ 	.short	0x010a
        /*0706*/ 	.byte	0x07
	.zero		1


	//   ....[96]....
        /*0708*/ 	.word	0x00004cc0
        /*070c*/ 	.word	0x000000ff
        /*0710*/ 	.word	0x000000a8
        /*0714*/ 	.short	0x010a
        /*0716*/ 	.byte	0x07
	.zero		1


	//   ....[97]....
        /*0718*/ 	.word	0x00004ce0
        /*071c*/ 	.word	0x000000ff
        /*0720*/ 	.word	0x000000b0
        /*0724*/ 	.short	0x010a
        /*0726*/ 	.byte	0x07
	.zero		1


	//   ....[98]....
        /*0728*/ 	.word	0x00004d20
        /*072c*/ 	.word	0x00000000
        /*0730*/ 	.word	0x000000b8
        /*0734*/ 	.short	0x010a
        /*0736*/ 	.byte	0xff
	.zero		1


	//   ....[99]....
        /*0738*/ 	.word	0x00005090
        /*073c*/ 	.word	0x00000000
        /*0740*/ 	.word	0x000000d0
        /*0744*/ 	.short	0x010a
        /*0746*/ 	.byte	0xff
	.zero		1


	//   ....[100]....
        /*0748*/ 	.word	0x000051a0
        /*074c*/ 	.word	0x00000000
        /*0750*/ 	.word	0x00000000
        /*0754*/ 	.short	0x0101
        /*0756*/ 	.byte	0xff
	.zero		1


	//   ....[101]....
        /*0758*/ 	.word	0x00005c20
        /*075c*/ 	.word	0x000000ff
        /*0760*/ 	.word	0x00000080
        /*0764*/ 	.short	0x010a
        /*0766*/ 	.byte	0x30
	.zero		1


	//   ....[102]....
        /*0768*/ 	.word	0x00005c60
        /*076c*/ 	.word	0x00000056
        /*0770*/ 	.word	0x000000f0
        /*0774*/ 	.short	0x010a
        /*0776*/ 	.byte	0xff
	.zero		1


	//   ....[103]....
        /*0778*/ 	.word	0x00005dd0
        /*077c*/ 	.word	0x000000ff
        /*0780*/ 	.word	0x00000080
        /*0784*/ 	.short	0x010a
        /*0786*/ 	.byte	0x30
	.zero		1


	//   ....[104]....
        /*0788*/ 	.word	0x00005ed0
        /*078c*/ 	.word	0x00000056
        /*0790*/ 	.word	0x000000f0
        /*0794*/ 	.short	0x010a
        /*0796*/ 	.byte	0xff
	.zero		1


	//   ....[105]....
        /*0798*/ 	.word	0x000064d0
        /*079c*/ 	.word	0x00000000
        /*07a0*/ 	.word	0x00000000
        /*07a4*/ 	.short	0x0101
        /*07a6*/ 	.byte	0xff
	.zero		1


	//   ....[106]....
        /*07a8*/ 	.word	0x000064e0
        /*07ac*/ 	.word	0x00000002
        /*07b0*/ 	.word	0x00000080
        /*07b4*/ 	.short	0x010a
        /*07b6*/ 	.byte	0xff
	.zero		1


	//   ....[107]....
        /*07b8*/ 	.word	0x000065b0
        /*07bc*/ 	.word	0x00000002
        /*07c0*/ 	.word	0x00000080
        /*07c4*/ 	.short	0x010a
        /*07c6*/ 	.byte	0xff
	.zero		1


	//   ....[108]....
        /*07c8*/ 	.word	0x00006c30
        /*07cc*/ 	.word	0x00000010
        /*07d0*/ 	.word	0x00000000
        /*07d4*/ 	.short	0x0101
        /*07d6*/ 	.byte	0xff
	.zero		1


	//   ....[109]....
        /*07d8*/ 	.word	0x00006c50
        /*07dc*/ 	.word	0x00000000
        /*07e0*/ 	.word	0x00000080
        /*07e4*/ 	.short	0x010a
        /*07e6*/ 	.byte	0xff
	.zero		1


	//   ....[110]....
        /*07e8*/ 	.word	0x00006d10
        /*07ec*/ 	.word	0x00000000
        /*07f0*/ 	.word	0x00000080
        /*07f4*/ 	.short	0x010a
        /*07f6*/ 	.byte	0xff
	.zero		1


	//   ....[111]....
        /*07f8*/ 	.word	0x00007390
        /*07fc*/ 	.word	0x00000010
        /*0800*/ 	.word	0x00000000
        /*0804*/ 	.short	0x0101
        /*0806*/ 	.byte	0xff
	.zero		1


	//   ....[112]....
        /*0808*/ 	.word	0x000073b0
        /*080c*/ 	.word	0x00000002
        /*0810*/ 	.word	0x00000080
        /*0814*/ 	.short	0x010a
        /*0816*/ 	.byte	0xff
	.zero		1


	//   ....[113]....
        /*0818*/ 	.word	0x00007470
        /*081c*/ 	.word	0x00000002
        /*0820*/ 	.word	0x00000080
        /*0824*/ 	.short	0x010a
        /*0826*/ 	.byte	0xff
	.zero		1


	//   ....[114]....
        /*0828*/ 	.word	0x00007710
        /*082c*/ 	.word	0x000000ff
        /*0830*/ 	.word	0x00000000
        /*0834*/ 	.short	0x0101
        /*0836*/ 	.byte	0x05
	.zero		1


	//   ....[115]....
        /*0838*/ 	.word	0x00007b50
        /*083c*/ 	.word	0x00000000
        /*0840*/ 	.word	0x00000000
        /*0844*/ 	.short	0x0101
        /*0846*/ 	.byte	0xff
	.zero		1


	//   ....[116]....
        /*0848*/ 	.word	0x00007dc0
        /*084c*/ 	.word	0x000000ff
        /*0850*/ 	.word	0x00000000
        /*0854*/ 	.short	0x0101
        /*0856*/ 	.byte	0x04
	.zero		1


	//   ....[117]....
        /*0858*/ 	.word	0x00007de0
        /*085c*/ 	.word	0x00000002
        /*0860*/ 	.word	0x00000140
        /*0864*/ 	.short	0x010a
        /*0866*/ 	.byte	0xff
	.zero		1


	//   ....[118]....
        /*0868*/ 	.word	0x00007e40
        /*086c*/ 	.word	0x00000002
        /*0870*/ 	.word	0x00000040
        /*0874*/ 	.short	0x010a
        /*0876*/ 	.byte	0xff
	.zero		1


	//   ....[119]....
        /*0878*/ 	.word	0x00007ea0
        /*087c*/ 	.word	0x00000002
        /*0880*/ 	.word	0x00000040
        /*0884*/ 	.short	0x010a
        /*0886*/ 	.byte	0xff
	.zero		1


	//   ....[120]....
        /*0888*/ 	.word	0x00007ef0
        /*088c*/ 	.word	0x00000002
        /*0890*/ 	.word	0x000000d0
        /*0894*/ 	.short	0x010a
        /*0896*/ 	.byte	0xff
	.zero		1


	//   ....[121]....
        /*0898*/ 	.word	0x00007f50
        /*089c*/ 	.word	0x00000000
        /*08a0*/ 	.word	0x00000000
        /*08a4*/ 	.short	0x010a
        /*08a6*/ 	.byte	0xff
	.zero		1


	//   ....[122]....
        /*08a8*/ 	.word	0x00007fb0
        /*08ac*/ 	.word	0x00000000
        /*08b0*/ 	.word	0x00000000
        /*08b4*/ 	.short	0x010a
        /*08b6*/ 	.byte	0xff
	.zero		1


	//   ....[123]....
        /*08b8*/ 	.word	0x00008010
        /*08bc*/ 	.word	0x00000000
        /*08c0*/ 	.word	0x00000000
        /*08c4*/ 	.short	0x010a
        /*08c6*/ 	.byte	0xff
	.zero		1


	//   ....[124]....
        /*08c8*/ 	.word	0x00008070
        /*08cc*/ 	.word	0x00000000
        /*08d0*/ 	.word	0x00000000
        /*08d4*/ 	.short	0x010a
        /*08d6*/ 	.byte	0xff
	.zero		1


	//   ....[125]....
        /*08d8*/ 	.word	0x000080d0
        /*08dc*/ 	.word	0x00000000
        /*08e0*/ 	.word	0x00000000
        /*08e4*/ 	.short	0x010a
        /*08e6*/ 	.byte	0xff
	.zero		1


	//   ....[126]....
        /*08e8*/ 	.word	0x00008130
        /*08ec*/ 	.word	0x00000000
        /*08f0*/ 	.word	0x00000000
        /*08f4*/ 	.short	0x010a
        /*08f6*/ 	.byte	0xff
	.zero		1


	//   ....[127]....
        /*08f8*/ 	.word	0x00008190
        /*08fc*/ 	.word	0x00000000
        /*0900*/ 	.word	0x00000000
        /*0904*/ 	.short	0x010a
        /*0906*/ 	.byte	0xff
	.zero		1


	//   ....[128]....
        /*0908*/ 	.word	0x000081e0
        /*090c*/ 	.word	0x00000000
        /*0910*/ 	.word	0x00000130
        /*0914*/ 	.short	0x010a
        /*0916*/ 	.byte	0xff
	.zero		1


	//   ....[129]....
        /*0918*/ 	.word	0x00008240
        /*091c*/ 	.word	0x00000000
        /*0920*/ 	.word	0x000000e0
        /*0924*/ 	.short	0x010a
        /*0926*/ 	.byte	0xff
	.zero		1


	//   ....[130]....
        /*0928*/ 	.word	0x00008290
        /*092c*/ 	.word	0x00000000
        /*0930*/ 	.word	0x000000d0
        /*0934*/ 	.short	0x010a
        /*0936*/ 	.byte	0xff
	.zero		1


	//   ....[131]....
        /*0938*/ 	.word	0x000082f0
        /*093c*/ 	.word	0x00000000
        /*0940*/ 	.word	0x000000e0
        /*0944*/ 	.short	0x010a
        /*0946*/ 	.byte	0xff
	.zero		1


	//   ....[132]....
        /*0948*/ 	.word	0x00008340
        /*094c*/ 	.word	0x00000000
        /*0950*/ 	.word	0x000000d0
        /*0954*/ 	.short	0x010a
        /*0956*/ 	.byte	0xff
	.zero		1


	//   ....[133]....
        /*0958*/ 	.word	0x000083a0
        /*095c*/ 	.word	0x00000002
        /*0960*/ 	.word	0x00000110
        /*0964*/ 	.short	0x010a
        /*0966*/ 	.byte	0xff
	.zero		1


	//   ....[134]....
        /*0968*/ 	.word	0x00008400
        /*096c*/ 	.word	0x00000000
        /*0970*/ 	.word	0x00000000
        /*0974*/ 	.short	0x010a
        /*0976*/ 	.byte	0xff
	.zero		1


	//   ....[135]....
        /*0978*/ 	.word	0x00008460
        /*097c*/ 	.word	0x00000000
        /*0980*/ 	.word	0x00000000
        /*0984*/ 	.short	0x010a
        /*0986*/ 	.byte	0xff
	.zero		1


	//   ....[136]....
        /*0988*/ 	.word	0x000084c0
        /*098c*/ 	.word	0x00000000
        /*0990*/ 	.word	0x00000000
        /*0994*/ 	.short	0x010a
        /*0996*/ 	.byte	0xff
	.zero		1


	//   ....[137]....
        /*0998*/ 	.word	0x00008520
        /*099c*/ 	.word	0x00000000
        /*09a0*/ 	.word	0x00000000
        /*09a4*/ 	.short	0x010a
        /*09a6*/ 	.byte	0xff
	.zero		1


	//   ....[138]....
        /*09a8*/ 	.word	0x00008580
        /*09ac*/ 	.word	0x00000000
        /*09b0*/ 	.word	0x00000000
        /*09b4*/ 	.short	0x010a
        /*09b6*/ 	.byte	0xff
	.zero		1


	//   ....[139]....
        /*09b8*/ 	.word	0x000085d0
        /*09bc*/ 	.word	0x00000000
        /*09c0*/ 	.word	0x000000d0
        /*09c4*/ 	.short	0x010a
        /*09c6*/ 	.byte	0xff
	.zero		1


	//   ....[140]....
        /*09c8*/ 	.word	0x00008630
        /*09cc*/ 	.word	0x00000000
        /*09d0*/ 	.word	0x000000c8
        /*09d4*/ 	.short	0x010a
        /*09d6*/ 	.byte	0xff
	.zero		1


	//   ....[141]....
        /*09d8*/ 	.word	0x00008690
        /*09dc*/ 	.word	0x00000000
        /*09e0*/ 	.word	0x000000a0
        /*09e4*/ 	.short	0x010a
        /*09e6*/ 	.byte	0xff
	.zero		1


	//   ....[142]....
        /*09e8*/ 	.word	0x000086f0
        /*09ec*/ 	.word	0x00000000
        /*09f0*/ 	.word	0x000000a8
        /*09f4*/ 	.short	0x010a
        /*09f6*/ 	.byte	0xff
	.zero		1


	//   ....[143]....
        /*09f8*/ 	.word	0x00008750
        /*09fc*/ 	.word	0x00000000
        /*0a00*/ 	.word	0x000000b0
        /*0a04*/ 	.short	0x010a
        /*0a06*/ 	.byte	0xff
	.zero		1


	//   ....[144]....
        /*0a08*/ 	.word	0x000087b0
        /*0a0c*/ 	.word	0x00000000
        /*0a10*/ 	.word	0x000000b8
        /*0a14*/ 	.short	0x010a
        /*0a16*/ 	.byte	0xff
	.zero		1


	//   ....[145]....
        /*0a18*/ 	.word	0x00008810
        /*0a1c*/ 	.word	0x00000000
        /*0a20*/ 	.word	0x000000a0
        /*0a24*/ 	.short	0x010a
        /*0a26*/ 	.byte	0xff
	.zero		1


	//   ....[146]....
        /*0a28*/ 	.word	0x00008870
        /*0a2c*/ 	.word	0x00000000
        /*0a30*/ 	.word	0x000000a8
        /*0a34*/ 	.short	0x010a
        /*0a36*/ 	.byte	0xff
	.zero		1


	//   ....[147]....
        /*0a38*/ 	.word	0x000088d0
        /*0a3c*/ 	.word	0x00000000
        /*0a40*/ 	.word	0x000000b0
        /*0a44*/ 	.short	0x010a
        /*0a46*/ 	.byte	0xff
	.zero		1


	//   ....[148]....
        /*0a48*/ 	.word	0x00008920
        /*0a4c*/ 	.word	0x00000000
        /*0a50*/ 	.word	0x000000d0
        /*0a54*/ 	.short	0x010a
        /*0a56*/ 	.byte	0xff
	.zero		1


	//   ....[149]....
        /*0a58*/ 	.word	0x00008980
        /*0a5c*/ 	.word	0x00000000
        /*0a60*/ 	.word	0x00000080
        /*0a64*/ 	.short	0x010a
        /*0a66*/ 	.byte	0xff
	.zero		1


	//   ....[150]....
        /*0a68*/ 	.word	0x000089d0
        /*0a6c*/ 	.word	0x00000056
        /*0a70*/ 	.word	0x000000f0
        /*0a74*/ 	.short	0x010a
        /*0a76*/ 	.byte	0xff
	.zero		1


	//   ....[151]....
        /*0a78*/ 	.word	0x00008a20
        /*0a7c*/ 	.word	0x00000002
        /*0a80*/ 	.word	0x00000080
        /*0a84*/ 	.short	0x010a
        /*0a86*/ 	.byte	0xff
	.zero		1


	//   ....[152]....
        /*0a88*/ 	.word	0x00008a70
        /*0a8c*/ 	.word	0x00000000
        /*0a90*/ 	.word	0x00000080
        /*0a94*/ 	.short	0x010a
        /*0a96*/ 	.byte	0xff
	.zero		1


	//   ....[153]....
        /*0a98*/ 	.word	0x00008ac0
        /*0a9c*/ 	.word	0x00000002
        /*0aa0*/ 	.word	0x00000080
        /*0aa4*/ 	.short	0x010a
        /*0aa6*/ 	.byte	0xff
	.zero		1


	//----- nvinfo : EIATTR_NUM_MBARRIERS
	.align		4
.L_47:
        /*0aa8*/ 	.byte	0x03, 0x38
        /*0aaa*/ 	.short	0x002a


	//----- nvinfo : EIATTR_EXIT_INSTR_OFFSETS
	.align		4
        /*0aac*/ 	.byte	0x04, 0x1c
        /*0aae*/ 	.short	(.L_49 - .L_48)


	//   ....[0]....
.L_48:
        /*0ab0*/ 	.word	0x00002880


	//   ....[1]....
        /*0ab4*/ 	.word	0x00002d70


	//   ....[2]....
        /*0ab8*/ 	.word	0x00002dd0


	//   ....[3]....
        /*0abc*/ 	.word	0x00003d30


	//   ....[4]....
        /*0ac0*/ 	.word	0x00004d50


	//   ....[5]....
        /*0ac4*/ 	.word	0x00004d90


	//   ....[6]....
        /*0ac8*/ 	.word	0x00007cb0


	//   ....[7]....
        /*0acc*/ 	.word	0x00007d30


	//   ....[8]....
        /*0ad0*/ 	.word	0x00007d60


	//   ....[9]....
        /*0ad4*/ 	.word	0x00007dd0


	//----- nvinfo : EIATTR_MAX_THREADS
	.align		4
.L_49:
        /*0ad8*/ 	.byte	0x04, 0x05
        /*0ada*/ 	.short	(.L_51 - .L_50)
.L_50:
        /*0adc*/ 	.word	0x00000100
        /*0ae0*/ 	.word	0x00000001
        /*0ae4*/ 	.word	0x00000001


	//----- nvinfo : EIATTR_CRS_STACK_SIZE
	.align		4
.L_51:
        /*0ae8*/ 	.byte	0x04, 0x1e
        /*0aea*/ 	.short	(.L_53 - .L_52)
.L_52:
        /*0aec*/ 	.word	0x00000000


	//----- nvinfo : EIATTR_CBANK_PARAM_SIZE
	.align		4
.L_53:
        /*0af0*/ 	.byte	0x03, 0x19
        /*0af2*/ 	.short	0x0800


	//----- nvinfo : EIATTR_PARAM_CBANK
	.align		4
        /*0af4*/ 	.byte	0x04, 0x0a
        /*0af6*/ 	.short	(.L_55 - .L_54)
	.align		4
.L_54:
        /*0af8*/ 	.word	index@(.nv.constant0._ZN7cutlass13device_kernelINS_4gemm6kernel13GemmUniversalIN4cute5tupleIJiiiiEEENS1_10collective13CollectiveMmaINS1_35MainloopSm100TmaUmmaWarpSpecializedILi8ELi2ELi4ENS5_IJNS4_1CILi1EEESB_SB_EEEEENS5_IJNSA_ILi64EEENSA_ILi128EEENSA_ILi32EEEEEEfNS5_IJSB_llEEEfNS5_IJlSB_lEEENS4_8TiledMMAINS4_8MMA_AtomIJNS4_17SM100_MMA_TF32_SSINS_10tfloat32_tESN_fLi64ELi128ELNS4_4UMMA5MajorE1ELSP_0ELNSO_7ScaleInE0ELSQ_0EEEEEENS4_6LayoutISC_NS5_IJNSA_ILi0EEESU_SU_EEEEENS5_IJNS4_10UnderscoreESX_SX_EEEEENS4_13SM90_TMA_LOADENS4_14ComposedLayoutINS4_7SwizzleILi2ELi5ELi2EEENS4_18smem_ptr_flag_bitsILi32EEENST_INS5_IJSG_NSA_ILi4EEEEEENS5_IJSB_SG_EEEEEEEvNS4_8identityES10_NS11_INS12_ILi3ELi4ELi3EEES15_NST_INS5_IJNSA_ILi8EEESG_EEENS5_IJSG_SB_EEEEEEEvS1B_EENS_8epilogue10collective18CollectiveEpilogueINS1J_23Sm100TmaWarpSpecializedILi4ELi2ELi16ELb1ELb0EEEJSH_NS5_IJNST_ISE_SB_EENST_ISG_SB_EEEEEfSJ_fSJ_NS1J_6fusion15FusionCallbacksIS1N_NS1R_17LinearCombinationIffffLNS_15FloatRoundStyleE2EEESH_S1Q_JEEENS4_5SM1004TMEM4LOAD26SM100_TMEM_LOAD_16dp128b8xES10_S1H_NS4_17SM75_U32x4_LDSM_NENS4_14SM90_TMA_STOREES1H_NS4_17SM90_U32x4_STSM_NENS4_39AutoVectorizingCopyWithAssumedAlignmentILi128EEEEEEvvEEEEvNT_6ParamsE)
        /*0afc*/ 	.short	0x0380
        /*0afe*/ 	.short	0x0800


	//----- nvinfo : EIATTR_SW_WAR
	.align		4
.L_55:
        /*0b00*/ 	.byte	0x04, 0x36
        /*0b02*/ 	.short	(.L_57 - .L_56)
.L_56:
        /*0b04*/ 	.word	0x00000008
.L_57:


//--------------------- .nv.callgraph             --------------------------
	.section	.nv.callgraph,"",@"SHT_CUDA_CALLGRAPH"
	.align	4
	.sectionentsize	8
	.align		4
        /*0000*/ 	.word	0x00000000
	.align		4
        /*0004*/ 	.word	0xffffffff
	.align		4
        /*0008*/ 	.word	index@(_ZN7cutlass13device_kernelINS_4gemm6kernel13GemmUniversalIN4cute5tupleIJiiiiEEENS1_10collective13CollectiveMmaINS1_35MainloopSm100TmaUmmaWarpSpecializedILi8ELi2ELi4ENS5_IJNS4_1CILi1EEESB_SB_EEEEENS5_IJNSA_ILi64EEENSA_ILi128EEENSA_ILi32EEEEEEfNS5_IJSB_llEEEfNS5_IJlSB_lEEENS4_8TiledMMAINS4_8MMA_AtomIJNS4_17SM100_MMA_TF32_SSINS_10tfloat32_tESN_fLi64ELi128ELNS4_4UMMA5MajorE1ELSP_0ELNSO_7ScaleInE0ELSQ_0EEEEEENS4_6LayoutISC_NS5_IJNSA_ILi0EEESU_SU_EEEEENS5_IJNS4_10UnderscoreESX_SX_EEEEENS4_13SM90_TMA_LOADENS4_14ComposedLayoutINS4_7SwizzleILi2ELi5ELi2EEENS4_18smem_ptr_flag_bitsILi32EEENST_INS5_IJSG_NSA_ILi4EEEEEENS5_IJSB_SG_EEEEEEEvNS4_8identityES10_NS11_INS12_ILi3ELi4ELi3EEES15_NST_INS5_IJNSA_ILi8EEESG_EEENS5_IJSG_SB_EEEEEEEvS1B_EENS_8epilogue10collective18CollectiveEpilogueINS1J_23Sm100TmaWarpSpecializedILi4ELi2ELi16ELb1ELb0EEEJSH_NS5_IJNST_ISE_SB_EENST_ISG_SB_EEEEEfSJ_fSJ_NS1J_6fusion15FusionCallbacksIS1N_NS1R_17LinearCombinationIffffLNS_15FloatRoundStyleE2EEESH_S1Q_JEEENS4_5SM1004TMEM4LOAD26SM100_TMEM_LOAD_16dp128b8xES10_S1H_NS4_17SM75_U32x4_LDSM_NENS4_14SM90_TMA_STOREES1H_NS4_17SM90_U32x4_STSM_NENS4_39AutoVectorizingCopyWithAssumedAlignmentILi128EEEEEEvvEEEEvNT_6ParamsE)
	.align		4
        /*000c*/ 	.word	index@(__assertfail)
	.align		4
        /*0010*/ 	.word	0x00000000
	.align		4
        /*0014*/ 	.word	0xfffffffe
	.align		4
        /*0018*/ 	.word	0x00000000
	.align		4
        /*001c*/ 	.word	0xfffffffd
	.align		4
        /*0020*/ 	.word	0x00000000
	.align		4
        /*0024*/ 	.word	0xfffffffc


//--------------------- .nv.constant4             --------------------------
	.section	.nv.constant4,"a",@progbits
	.align	8
	.align		8
.nv.constant4:
        /*0000*/ 	.dword	__assertfail
	.align		8
        /*0008*/ 	.dword	__unnamed_1
	.align		8
        /*0010*/ 	.dword	__unnamed_2
	.align		8
        /*0018*/ 	.dword	_ZN40_INTERNAL_29d9edd7_4_k_cu_6b5cff3e_320364cuda3std3__45__cpo5beginE
	.align		8
        /*0020*/ 	.dword	_ZN40_INTERNAL_29d9edd7_4_k_cu_6b5cff3e_320364cuda3std3__45__cpo3endE
	.align		8
        /*0028*/ 	.dword	_ZN40_INTERNAL_29d9edd7_4_k_cu_6b5cff3e_320364cuda3std3__45__cpo6cbeginE
	.align		8
        /*0030*/ 	.dword	_ZN40_INTERNAL_29d9edd7_4_k_cu_6b5cff3e_320364cuda3std3__45__cpo4cendE
	.align		8
        /*0038*/ 	.dword	_ZN40_INTERNAL_29d9edd7_4_k_cu_6b5cff3e_320364cuda3std3__442_GLOBAL__N__29d9edd7_4_k_cu_6b5cff3e_320366ignoreE
	.align		8
        /*0040*/ 	.dword	_ZN40_INTERNAL_29d9edd7_4_k_cu_6b5cff3e_320364cuda3std3__419piecewise_constructE
	.align		8
        /*0048*/ 	.dword	_ZN40_INTERNAL_29d9edd7_4_k_cu_6b5cff3e_320364cuda3std3__48in_placeE
	.align		8
        /*0050*/ 	.dword	_ZN40_INTERNAL_29d9edd7_4_k_cu_6b5cff3e_320364cuda3std6ranges3__45__cpo4swapE
	.align		8
        /*0058*/ 	.dword	_ZN40_INTERNAL_29d9edd7_4_k_cu_6b5cff3e_320364cuda3std6ranges3__45__cpo9iter_moveE
	.align		8
        /*0060*/ 	.dword	_ZN40_INTERNAL_29d9edd7_4_k_cu_6b5cff3e_320364cute7productE
	.align		8
        /*0068*/ 	.dword	_ZN40_INTERNAL_29d9edd7_4_k_cu_6b5cff3e_320364cute1_E
	.align		8
        /*0070*/ 	.dword	$str$25
	.align		8
        /*0078*/ 	.dword	$str$26
	.align		8
        /*0080*/ 	.dword	$str$27
	.align		8
        /*0088*/ 	.dword	$str$28


//--------------------- .text._ZN7cutlass13device_kernelINS_4gemm6kernel13GemmUniversalIN4cute5tupleIJiiiiEEENS1_10collective13CollectiveMmaINS1_35MainloopSm100TmaUmmaWarpSpecializedILi8ELi2ELi4ENS5_IJNS4_1CILi1EEESB_SB_EEEEENS5_IJNSA_ILi64EEENSA_ILi128EEENSA_ILi32EEEEEEfNS5_IJSB_llEEEfNS5_IJlSB_lEEENS4_8TiledMMAINS4_8MMA_AtomIJNS4_17SM100_MMA_TF32_SSINS_10tfloat32_tESN_fLi64ELi128ELNS4_4UMMA5MajorE1ELSP_0ELNSO_7ScaleInE0ELSQ_0EEEEEENS4_6LayoutISC_NS5_IJNSA_ILi0EEESU_SU_EEEEENS5_IJNS4_10UnderscoreESX_SX_EEEEENS4_13SM90_TMA_LOADENS4_14ComposedLayoutINS4_7SwizzleILi2ELi5ELi2EEENS4_18smem_ptr_flag_bitsILi32EEENST_INS5_IJSG_NSA_ILi4EEEEEENS5_IJSB_SG_EEEEEEEvNS4_8identityES10_NS11_INS12_ILi3ELi4ELi3EEES15_NST_INS5_IJNSA_ILi8EEESG_EEENS5_IJSG_SB_EEEEEEEvS1B_EENS_8epilogue10collective18CollectiveEpilogueINS1J_23Sm100TmaWarpSpecializedILi4ELi2ELi16ELb1ELb0EEEJSH_NS5_IJNST_ISE_SB_EENST_ISG_SB_EEEEEfSJ_fSJ_NS1J_6fusion15FusionCallbacksIS1N_NS1R_17LinearCombinationIffffLNS_15FloatRoundStyleE2EEESH_S1Q_JEEENS4_5SM1004TMEM4LOAD26SM100_TMEM_LOAD_16dp128b8xES10_S1H_NS4_17SM75_U32x4_LDSM_NENS4_14SM90_TMA_STOREES1H_NS4_17SM90_U32x4_STSM_NENS4_39AutoVectorizingCopyWithAssumedAlignmentILi128EEEEEEvvEEEEvNT_6ParamsE --------------------------
	.section	.text._ZN7cutlass13device_kernelINS_4gemm6kernel13GemmUniversalIN4cute5tupleIJiiiiEEENS1_10collective13CollectiveMmaINS1_35MainloopSm100TmaUmmaWarpSpecializedILi8ELi2ELi4ENS5_IJNS4_1CILi1EEESB_SB_EEEEENS5_IJNSA_ILi64EEENSA_ILi128EEENSA_ILi32EEEEEEfNS5_IJSB_llEEEfNS5_IJlSB_lEEENS4_8TiledMMAINS4_8MMA_AtomIJNS4_17SM100_MMA_TF32_SSINS_10tfloat32_tESN_fLi64ELi128ELNS4_4UMMA5MajorE1ELSP_0ELNSO_7ScaleInE0ELSQ_0EEEEEENS4_6LayoutISC_NS5_IJNSA_ILi0EEESU_SU_EEEEENS5_IJNS4_10UnderscoreESX_SX_EEEEENS4_13SM90_TMA_LOADENS4_14ComposedLayoutINS4_7SwizzleILi2ELi5ELi2EEENS4_18smem_ptr_flag_bitsILi32EEENST_INS5_IJSG_NSA_ILi4EEEEEENS5_IJSB_SG_EEEEEEEvNS4_8identityES10_NS11_INS12_ILi3ELi4ELi3EEES15_NST_INS5_IJNSA_ILi8EEESG_EEENS5_IJSG_SB_EEEEEEEvS1B_EENS_8epilogue10collective18CollectiveEpilogueINS1J_23Sm100TmaWarpSpecializedILi4ELi2ELi16ELb1ELb0EEEJSH_NS5_IJNST_ISE_SB_EENST_ISG_SB_EEEEEfSJ_fSJ_NS1J_6fusion15FusionCallbacksIS1N_NS1R_17LinearCombinationIffffLNS_15FloatRoundStyleE2EEESH_S1Q_JEEENS4_5SM1004TMEM4LOAD26SM100_TMEM_LOAD_16dp128b8xES10_S1H_NS4_17SM75_U32x4_LDSM_NENS4_14SM90_TMA_STOREES1H_NS4_17SM90_U32x4_STSM_NENS4_39AutoVectorizingCopyWithAssumedAlignmentILi128EEEEEEvvEEEEvNT_6ParamsE,"ax",@progbits
	.align	128
.text._ZN7cutlass13device_kernelINS_4gemm6kernel13GemmUniversalIN4cute5tupleIJiiiiEEENS1_10collective13CollectiveMmaINS1_35MainloopSm100TmaUmmaWarpSpecializedILi8ELi2ELi4ENS5_IJNS4_1CILi1EEESB_SB_EEEEENS5_IJNSA_ILi64EEENSA_ILi128EEENSA_ILi32EEEEEEfNS5_IJSB_llEEEfNS5_IJlSB_lEEENS4_8TiledMMAINS4_8MMA_AtomIJNS4_17SM100_MMA_TF32_SSINS_10tfloat32_tESN_fLi64ELi128ELNS4_4UMMA5MajorE1ELSP_0ELNSO_7ScaleInE0ELSQ_0EEEEEENS4_6LayoutISC_NS5_IJNSA_ILi0EEESU_SU_EEEEENS5_IJNS4_10UnderscoreESX_SX_EEEEENS4_13SM90_TMA_LOADENS4_14ComposedLayoutINS4_7SwizzleILi2ELi5ELi2EEENS4_18smem_ptr_flag_bitsILi32EEENST_INS5_IJSG_NSA_ILi4EEEEEENS5_IJSB_SG_EEEEEEEvNS4_8identityES10_NS11_INS12_ILi3ELi4ELi3EEES15_NST_INS5_IJNSA_ILi8EEESG_EEENS5_IJSG_SB_EEEEEEEvS1B_EENS_8epilogue10collective18CollectiveEpilogueINS1J_23Sm100TmaWarpSpecializedILi4ELi2ELi16ELb1ELb0EEEJSH_NS5_IJNST_ISE_SB_EENST_ISG_SB_EEEEEfSJ_fSJ_NS1J_6fusion15FusionCallbacksIS1N_NS1R_17LinearCombinationIffffLNS_15FloatRoundStyleE2EEESH_S1Q_JEEENS4_5SM1004TMEM4LOAD26SM100_TMEM_LOAD_16dp128b8xES10_S1H_NS4_17SM75_U32x4_LDSM_NENS4_14SM90_TMA_STOREES1H_NS4_17SM90_U32x4_STSM_NENS4_39AutoVectorizingCopyWithAssumedAlignmentILi128EEEEEEvvEEEEvNT_6ParamsE:
        .type           _ZN7cutlass13device_kernelINS_4gemm6kernel13GemmUniversalIN4cute5tupleIJiiiiEEENS1_10collective13CollectiveMmaINS1_35MainloopSm100TmaUmmaWarpSpecializedILi8ELi2ELi4ENS5_IJNS4_1CILi1EEESB_SB_EEEEENS5_IJNSA_ILi64EEENSA_ILi128EEENSA_ILi32EEEEEEfNS5_IJSB_llEEEfNS5_IJlSB_lEEENS4_8TiledMMAINS4_8MMA_AtomIJNS4_17SM100_MMA_TF32_SSINS_10tfloat32_tESN_fLi64ELi128ELNS4_4UMMA5MajorE1ELSP_0ELNSO_7ScaleInE0ELSQ_0EEEEEENS4_6LayoutISC_NS5_IJNSA_ILi0EEESU_SU_EEEEENS5_IJNS4_10UnderscoreESX_SX_EEEEENS4_13SM90_TMA_LOADENS4_14ComposedLayoutINS4_7SwizzleILi2ELi5ELi2EEENS4_18smem_ptr_flag_bitsILi32EEENST_INS5_IJSG_NSA_ILi4EEEEEENS5_IJSB_SG_EEEEEEEvNS4_8identityES10_NS11_INS12_ILi3ELi4ELi3EEES15_NST_INS5_IJNSA_ILi8EEESG_EEENS5_IJSG_SB_EEEEEEEvS1B_EENS_8epilogue10collective18CollectiveEpilogueINS1J_23Sm100TmaWarpSpecializedILi4ELi2ELi16ELb1ELb0EEEJSH_NS5_IJNST_ISE_SB_EENST_ISG_SB_EEEEEfSJ_fSJ_NS1J_6fusion15FusionCallbacksIS1N_NS1R_17LinearCombinationIffffLNS_15FloatRoundStyleE2EEESH_S1Q_JEEENS4_5SM1004TMEM4LOAD26SM100_TMEM_LOAD_16dp128b8xES10_S1H_NS4_17SM75_U32x4_LDSM_NENS4_14SM90_TMA_STOREES1H_NS4_17SM90_U32x4_STSM_NENS4_39AutoVectorizingCopyWithAssumedAlignmentILi128EEEEEEvvEEEEvNT_6ParamsE,@function
        .size           _ZN7cutlass13device_kernelINS_4gemm6kernel13GemmUniversalIN4cute5tupleIJiiiiEEENS1_10collective13CollectiveMmaINS1_35MainloopSm100TmaUmmaWarpSpecializedILi8ELi2ELi4ENS5_IJNS4_1CILi1EEESB_SB_EEEEENS5_IJNSA_ILi64EEENSA_ILi128EEENSA_ILi32EEEEEEfNS5_IJSB_llEEEfNS5_IJlSB_lEEENS4_8TiledMMAINS4_8MMA_AtomIJNS4_17SM100_MMA_TF32_SSINS_10tfloat32_tESN_fLi64ELi128ELNS4_4UMMA5MajorE1ELSP_0ELNSO_7ScaleInE0ELSQ_0EEEEEENS4_6LayoutISC_NS5_IJNSA_ILi0EEESU_SU_EEEEENS5_IJNS4_10UnderscoreESX_SX_EEEEENS4_13SM90_TMA_LOADENS4_14ComposedLayoutINS4_7SwizzleILi2ELi5ELi2EEENS4_18smem_ptr_flag_bitsILi32EEENST_INS5_IJSG_NSA_ILi4EEEEEENS5_IJSB_SG_EEEEEEEvNS4_8identityES10_NS11_INS12_ILi3ELi4ELi3EEES15_NST_INS5_IJNSA_ILi8EEESG_EEENS5_IJSG_SB_EEEEEEEvS1B_EENS_8epilogue10collective18CollectiveEpilogueINS1J_23Sm100TmaWarpSpecializedILi4ELi2ELi16ELb1ELb0EEEJSH_NS5_IJNST_ISE_SB_EENST_ISG_SB_EEEEEfSJ_fSJ_NS1J_6fusion15FusionCallbacksIS1N_NS1R_17LinearCombinationIffffLNS_15FloatRoundStyleE2EEESH_S1Q_JEEENS4_5SM1004TMEM4LOAD26SM100_TMEM_LOAD_16dp128b8xES10_S1H_NS4_17SM75_U32x4_LDSM_NENS4_14SM90_TMA_STOREES1H_NS4_17SM90_U32x4_STSM_NENS4_39AutoVectorizingCopyWithAssumedAlignmentILi128EEEEEEvvEEEEvNT_6ParamsE,(.L_x_188 - _ZN7cutlass13device_kernelINS_4gemm6kernel13GemmUniversalIN4cute5tupleIJiiiiEEENS1_10collective13CollectiveMmaINS1_35MainloopSm100TmaUmmaWarpSpecializedILi8ELi2ELi4ENS5_IJNS4_1CILi1EEESB_SB_EEEEENS5_IJNSA_ILi64EEENSA_ILi128EEENSA_ILi32EEEEEEfNS5_IJSB_llEEEfNS5_IJlSB_lEEENS4_8TiledMMAINS4_8MMA_AtomIJNS4_17SM100_MMA_TF32_SSINS_10tfloat32_tESN_fLi64ELi128ELNS4_4UMMA5MajorE1ELSP_0ELNSO_7ScaleInE0ELSQ_0EEEEEENS4_6LayoutISC_NS5_IJNSA_ILi0EEESU_SU_EEEEENS5_IJNS4_10UnderscoreESX_SX_EEEEENS4_13SM90_TMA_LOADENS4_14ComposedLayoutINS4_7SwizzleILi2ELi5ELi2EEENS4_18smem_ptr_flag_bitsILi32EEENST_INS5_IJSG_NSA_ILi4EEEEEENS5_IJSB_SG_EEEEEEEvNS4_8identityES10_NS11_INS12_ILi3ELi4ELi3EEES15_NST_INS5_IJNSA_ILi8EEESG_EEENS5_IJSG_SB_EEEEEEEvS1B_EENS_8epilogue10collective18CollectiveEpilogueINS1J_23Sm100TmaWarpSpecializedILi4ELi2ELi16ELb1ELb0EEEJSH_NS5_IJNST_ISE_SB_EENST_ISG_SB_EEEEEfSJ_fSJ_NS1J_6fusion15FusionCallbacksIS1N_NS1R_17LinearCombinationIffffLNS_15FloatRoundStyleE2EEESH_S1Q_JEEENS4_5SM1004TMEM4LOAD26SM100_TMEM_LOAD_16dp128b8xES10_S1H_NS4_17SM75_U32x4_LDSM_NENS4_14SM90_TMA_STOREES1H_NS4_17SM90_U32x4_STSM_NENS4_39AutoVectorizingCopyWithAssumedAlignmentILi128EEEEEEvvEEEEvNT_6ParamsE)
        .other          _ZN7cutlass13device_kernelINS_4gemm6kernel13GemmUniversalIN4cute5tupleIJiiiiEEENS1_10collective13CollectiveMmaINS1_35MainloopSm100TmaUmmaWarpSpecializedILi8ELi2ELi4ENS5_IJNS4_1CILi1EEESB_SB_EEEEENS5_IJNSA_ILi64EEENSA_ILi128EEENSA_ILi32EEEEEEfNS5_IJSB_llEEEfNS5_IJlSB_lEEENS4_8TiledMMAINS4_8MMA_AtomIJNS4_17SM100_MMA_TF32_SSINS_10tfloat32_tESN_fLi64ELi128ELNS4_4UMMA5MajorE1ELSP_0ELNSO_7ScaleInE0ELSQ_0EEEEEENS4_6LayoutISC_NS5_IJNSA_ILi0EEESU_SU_EEEEENS5_IJNS4_10UnderscoreESX_SX_EEEEENS4_13SM90_TMA_LOADENS4_14ComposedLayoutINS4_7SwizzleILi2ELi5ELi2EEENS4_18smem_ptr_flag_bitsILi32EEENST_INS5_IJSG_NSA_ILi4EEEEEENS5_IJSB_SG_EEEEEEEvNS4_8identityES10_NS11_INS12_ILi3ELi4ELi3EEES15_NST_INS5_IJNSA_ILi8EEESG_EEENS5_IJSG_SB_EEEEEEEvS1B_EENS_8epilogue10collective18CollectiveEpilogueINS1J_23Sm100TmaWarpSpecializedILi4ELi2ELi16ELb1ELb0EEEJSH_NS5_IJNST_ISE_SB_EENST_ISG_SB_EEEEEfSJ_fSJ_NS1J_6fusion15FusionCallbacksIS1N_NS1R_17LinearCombinationIffffLNS_15FloatRoundStyleE2EEESH_S1Q_JEEENS4_5SM1004TMEM4LOAD26SM100_TMEM_LOAD_16dp128b8xES10_S1H_NS4_17SM75_U32x4_LDSM_NENS4_14SM90_TMA_STOREES1H_NS4_17SM90_U32x4_STSM_NENS4_39AutoVectorizingCopyWithAssumedAlignmentILi128EEEEEEvvEEEEvNT_6ParamsE,@"STO_CUDA_ENTRY STV_DEFAULT"
_ZN7cutlass13device_kernelINS_4gemm6kernel13GemmUniversalIN4cute5tupleIJiiiiEEENS1_10collective13CollectiveMmaINS1_35MainloopSm100TmaUmmaWarpSpecializedILi8ELi2ELi4ENS5_IJNS4_1CILi1EEESB_SB_EEEEENS5_IJNSA_ILi64EEENSA_ILi128EEENSA_ILi32EEEEEEfNS5_IJSB_llEEEfNS5_IJlSB_lEEENS4_8TiledMMAINS4_8MMA_AtomIJNS4_17SM100_MMA_TF32_SSINS_10tfloat32_tESN_fLi64ELi128ELNS4_4UMMA5MajorE1ELSP_0ELNSO_7ScaleInE0ELSQ_0EEEEEENS4_6LayoutISC_NS5_IJNSA_ILi0EEESU_SU_EEEEENS5_IJNS4_10UnderscoreESX_SX_EEEEENS4_13SM90_TMA_LOADENS4_14ComposedLayoutINS4_7SwizzleILi2ELi5ELi2EEENS4_18smem_ptr_flag_bitsILi32EEENST_INS5_IJSG_NSA_ILi4EEEEEENS5_IJSB_SG_EEEEEEEvNS4_8identityES10_NS11_INS12_ILi3ELi4ELi3EEES15_NST_INS5_IJNSA_ILi8EEESG_EEENS5_IJSG_SB_EEEEEEEvS1B_EENS_8epilogue10collective18CollectiveEpilogueINS1J_23Sm100TmaWarpSpecializedILi4ELi2ELi16ELb1ELb0EEEJSH_NS5_IJNST_ISE_SB_EENST_ISG_SB_EEEEEfSJ_fSJ_NS1J_6fusion15FusionCallbacksIS1N_NS1R_17LinearCombinationIffffLNS_15FloatRoundStyleE2EEESH_S1Q_JEEENS4_5SM1004TMEM4LOAD26SM100_TMEM_LOAD_16dp128b8xES10_S1H_NS4_17SM75_U32x4_LDSM_NENS4_14SM90_TMA_STOREES1H_NS4_17SM90_U32x4_STSM_NENS4_39AutoVectorizingCopyWithAssumedAlignmentILi128EEEEEEvvEEEEvNT_6ParamsE:
[----:B------:R-:W1:Y:S01]  /*0000*/  LDC R1, c[0x0][0x37c] ;  /* 0x0000df00ff017b82 */ /* 0x000e620000000800 */
[----:B------:R-:W2:Y:S01]  /*0010*/  S2R R77, SR_TID.X ;  /* 0x00000000004d7919 */ /* 0x000ea20000002100 */
[----:B------:R-:W3:Y:S01]  /*0020*/  LDCU.64 UR4, c[0x0][0x890] ;  /* 0x00011200ff0477ac */ /* 0x000ee20008000a00 */
[----:B------:R-:W-:Y:S02]  /*0030*/  PRMT R64, RZ, 0x7610, R64 ;  /* 0x00007610ff407816 */ /* 0x000fe40000000040 */
[----:B------:R-:W-:Y:S01]  /*0040*/  ELECT P5, URZ, PT ;  /* 0x0000000000ff782f */ /* 0x000fe200038a0000 */
[----:B------:R-:W4:Y:S01]  /*0050*/  LDCU.64 UR46, c[0x0][0x358] ;  /* 0x00006b00ff2e77ac */ /* 0x000f220008000a00 */
[----:B---3--:R-:W-:-:S04]  /*0060*/  UISETP.NE.U32.AND UP0, UPT, UR4, URZ, UPT ;  /* 0x000000ff0400728c */ /* 0x008fc8000bf05070 */
[----:B------:R-:W-:Y:S01]  /*0070*/  UISETP.NE.AND.EX UP0, UPT, UR5, URZ, UPT, UP0 ;  /* 0x000000ff0500728c */ /* 0x000fe2000bf05300 */
[----:B--2---:R-:W-:-:S05]  /*0080*/  SHF.R.U32.HI R69, RZ, 0x5, R77 ;  /* 0x00000005ff457819 */ /* 0x004fca000001164d */
[----:B------:R-:W2:Y:S02]  /*0090*/  SHFL.IDX PT, R0, R69, RZ, 0x1f ;  /* 0x00001fff45007589 */ /* 0x000ea400000e0000 */
[----:B--2---:R-:W-:Y:S01]  /*00a0*/  R2UR UR8, R0 ;  /* 0x00000000000872ca */ /* 0x004fe200000e0000 */
[----:B-1--4-:R-:W-:-:S14]  /*00b0*/  BRA.U UP0, `(.L_x_0) ;  /* 0x00000001002c7547 */ /* 0x012fdc000b800000 */
[----:B------:R-:W1:Y:S02]  /*00c0*/  LDCU.64 UR6, c[0x0][0x888] ;  /* 0x00011100ff0677ac */ /* 0x000e640008000a00 */
[----:B-1----:R-:W-:-:S04]  /*00d0*/  UISETP.NE.U32.AND UP0, UPT, UR6, URZ, UPT ;  /* 0x000000ff0600728c */ /* 0x002fc8000bf05070 */
[----:B------:R-:W-:-:S09]  /*00e0*/  UISETP.NE.AND.EX UP0, UPT, UR7, URZ, UPT, UP0 ;  /* 0x000000ff0700728c */ /* 0x000fd2000bf05300 */
[----:B------:R-:W-:Y:S05]  /*00f0*/  BRA.U !UP0, `(.L_x_1) ;  /* 0x0000000108107547 */ /* 0x000fea000b800000 */
[----:B------:R-:W1:Y:S02]  /*0100*/  LDC.64 R2, c[0x0][0x888] ;  /* 0x00022200ff027b82 */ /* 0x000e640000000a00 */
[----:B-1----:R1:W5:Y:S01]  /*0110*/  LDG.E R35, desc[UR46][R2.64] ;  /* 0x0000002e02237981 */ /* 0x002362000c1e1900 */
[----:B------:R-:W-:Y:S01]  /*0120*/  HFMA2 R64, -RZ, RZ, 0, 5.9604644775390625e-08 ;  /* 0x00000001ff407431 */ /* 0x000fe200000001ff */
[----:B------:R-:W-:Y:S05]  /*0130*/  BRA `(.L_x_0) ;  /* 0x00000000000c7947 */ /* 0x000fea0003800000 */
.L_x_1:
[----:B------:R-:W1:Y:S01]  /*0140*/  LDCU UR6, c[0x0][0x880] ;  /* 0x00011000ff0677ac */ /* 0x000e620008000800 */
[----:B------:R-:W-:Y:S01]  /*0150*/  HFMA2 R64, -RZ, RZ, 0, 5.9604644775390625e-08 ;  /* 0x00000001ff407431 */ /* 0x000fe200000001ff */
[----:B-1----:R-:W-:-:S07]  /*0160*/  MOV R35, UR6 ;  /* 0x0000000600237c02 */ /* 0x002fce0008000f00 */
.L_x_0:
[----:B------:R-:W2:Y:S02]  /*0170*/  LDCU.64 UR6, c[0x0][0x8b0] ;  /* 0x00011600ff0677ac */ /* 0x000ea40008000a00 */
[----:B--2---:R-:W-:-:S04]  /*0180*/  UISETP.NE.U32.AND UP0, UPT, UR6, URZ, UPT ;  /* 0x000000ff0600728c */ /* 0x004fc8000bf05070 */
[----:B------:R-:W-:-:S09]  /*0190*/  UISETP.NE.AND.EX UP0, UPT, UR7, URZ, UPT, UP0 ;  /* 0x000000ff0700728c */ /* 0x000fd2000bf05300 */
[----:B------:R-:W-:Y:S05]  /*01a0*/  BRA.U UP0, `(.L_x_2) ;  /* 0x0000000100247547 */ /* 0x000fea000b800000 */
[----:B------:R-:W2:Y:S02]  /*01b0*/  LDCU.64 UR6, c[0x0][0x8a8] ;  /* 0x00011500ff0677ac */ /* 0x000ea40008000a00 */
[----:B--2---:R-:W-:-:S04]  /*01c0*/  UISETP.NE.U32.AND UP0, UPT, UR6, URZ, UPT ;  /* 0x000000ff0600728c */ /* 0x004fc8000bf05070 */
[----:B------:R-:W-:-:S09]  /*01d0*/  UISETP.NE.AND.EX UP0, UPT, UR7, URZ, UPT, UP0 ;  /* 0x000000ff0700728c */ /* 0x000fd2000bf05300 */
[----:B------:R-:W-:Y:S05]  /*01e0*/  BRA.U !UP0, `(.L_x_3) ;  /* 0x00000001080c7547 */ /* 0x000fea000b800000 */
[----:B-1----:R-:W1:Y:S02]  /*01f0*/  LDC.64 R2, c[0x0][0x8a8] ;  /* 0x00022a00ff027b82 */ /* 0x002e640000000a00 */
[----:B-1----:R2:W5:Y:S01]  /*0200*/  LDG.E R33, desc[UR46][R2.64] ;  /* 0x0000002e02217981 */ /* 0x002562000c1e1900 */
[----:B------:R-:W-:Y:S05]  /*0210*/  BRA `(.L_x_2) ;  /* 0x0000000000087947 */ /* 0x000fea0003800000 */
.L_x_3:
[----:B------:R-:W2:Y:S02]  /*0220*/  LDCU UR6, c[0x0][0x8a0] ;  /* 0x00011400ff0677ac */ /* 0x000ea40008000800 */
[----:B--2---:R-:W-:Y:S02]  /*0230*/  MOV R33, UR6 ;  /* 0x0000000600217c02 */ /* 0x004fe40008000f00 */
.L_x_2:
[----:B------:R-:W-:Y:S01]  /*0240*/  IMAD.U32 R0, RZ, RZ, UR8 ;  /* 0x00000008ff007e24 */ /* 0x000fe2000f8e00ff */
[----:B------:R-:W-:Y:S04]  /*0250*/  BSSY.RECONVERGENT B0, `(.L_x_4) ;  /* 0x000000c000007945 */ /* 0x000fe80003800200 */
[C---:B------:R-:W-:Y:S02]  /*0260*/  ISETP.NE.OR P1, PT, R0.reuse, 0x1, !P5 ;  /* 0x000000010000780c */ /* 0x040fe40006f25670 */
[----:B------:R-:W-:-:S11]  /*0270*/  ISETP.NE.OR P0, PT, R0, 0x3, !P5 ;  /* 0x000000030000780c */ /* 0x000fd60006f05670 */
[----:B------:R-:W-:Y:S05]  /*0280*/  @P1 BRA `(.L_x_5) ;  /* 0x0000000000201947 */ /* 0x000fea0003800000 */
[----:B------:R-:W3:Y:S02]  /*0290*/  LDCU.64 UR6, c[0x0][0x348] ;  /* 0x00006900ff0677ac */ /* 0x000ee40008000a00 */
[----:B---3--:R-:W-:Y:S02]  /*02a0*/  UIADD3 UR10, UP1, UPT, UR6, 0x80, URZ ;  /* 0x00000080060a7890 */ /* 0x008fe4000ff3e0ff */
[----:B------:R-:W-:Y:S02]  /*02b0*/  UIADD3 UR6, UP0, UPT, UR6, 0x180, URZ ;  /* 0x0000018006067890 */ /* 0x000fe4000ff1e0ff */
[----:B------:R-:W-:Y:S02]  /*02c0*/  UIADD3.X UR11, UPT, UPT, URZ, UR7, URZ, UP1, !UPT ;  /* 0x00000007ff0b7290 */ /* 0x000fe40008ffe4ff */
[----:B------:R-:W-:-:S07]  /*02d0*/  UIADD3.X UR7, UPT, UPT, URZ, UR7, URZ, UP0, !UPT ;  /* 0x00000007ff077290 */ /* 0x000fce00087fe4ff */
[----:B------:R3:W-:Y:S02]  /*02e0*/  UTMACCTL.PF [UR10] ;  /* 0x000000000a0079b9 */ /* 0x0007e40008040000 */
[----:B------:R3:W-:Y:S02]  /*02f0*/  UTMACCTL.PF [UR6] ;  /* 0x00000000060079b9 */ /* 0x0007e40008040000 */
[----:B---3--:R-:W-:Y:S01]  /*0300*/  NOP ;  /* 0x0000000000007918 */ /* 0x008fe20000000000 */
.L_x_5:
[----:B------:R-:W-:Y:S05]  /*0310*/  BSYNC.RECONVERGENT B0 ;  /* 0x0000000000007941 */ /* 0x000fea0003800200 */
.L_x_4:
[----:B------:R-:W-:Y:S04]  /*0320*/  BSSY.RECONVERGENT B0, `(.L_x_6) ;  /* 0x000000a000007945 */ /* 0x000fe80003800200 */
        /* <DEDUP_REMOVED lines=9> */
.L_x_7:
[----:B------:R-:W-:Y:S05]  /*03c0*/  BSYNC.RECONVERGENT B0 ;  /* 0x0000000000007941 */ /* 0x000fea0003800200 */
.L_x_6:
[----:B------:R-:W3:Y:S01]  /*03d0*/  LDCU.64 UR6, c[0x0][0x888] ;  /* 0x00011100ff0677ac */ /* 0x000ee20008000a00 */
[----:B------:R-:W-:Y:S02]  /*03e0*/  UISETP.EQ.U32.AND UP1, UPT, UR4, URZ, UPT ;  /* 0x000000ff0400728c */ /* 0x000fe4000bf22070 */
[----:B------:R-:W-:Y:S02]  /*03f0*/  UPLOP3.LUT UP2, UPT, UPT, UPT, UPT, 0x80, 0x8 ;  /* 0x000000000008789c */ /* 0x000fe40003f4f070 */
[----:B---3--:R-:W-:-:S04]  /*0400*/  UISETP.NE.U32.AND UP0, UPT, UR6, URZ, UPT ;  /* 0x000000ff0600728c */ /* 0x008fc8000bf05070 */
[----:B------:R-:W-:-:S04]  /*0410*/  UISETP.NE.AND.EX UP0, UPT, UR7, URZ, UPT, UP0 ;  /* 0x000000ff0700728c */ /* 0x000fc8000bf05300 */
[----:B------:R-:W-:-:S04]  /*0420*/  UISETP.EQ.OR.EX UP3, UPT, UR5, URZ, !UP0, UP1 ;  /* 0x000000ff0500728c */ /* 0x000fc8000c762710 */
[----:B------:R-:W-:-:S05]  /*0430*/  UP2UR UR50, UPR, URZ, 0x8 ;  /* 0x00000008ff327883 */ /* 0x000fca0008000000 */
[----:B------:R-:W-:Y:S07]  /*0440*/  BRA.U !UP3, `(.L_x_8) ;  /* 0x000000010b207547 */ /* 0x000fee000b800000 */
[----:B------:R-:W-:Y:S01]  /*0450*/  UISETP.NE.U32.AND UP2, UPT, UR4, URZ, UPT ;  /* 0x000000ff0400728c */ /* 0x000fe2000bf45070 */
[----:B-----5:R-:W-:Y:S01]  /*0460*/  FSETP.NEU.AND P0, PT, R35, RZ, PT ;  /* 0x000000ff2300720b */ /* 0x020fe20003f0d000 */
[----:B------:R-:W-:Y:S02]  /*0470*/  USEL UR4, URZ, 0xffffffff, UP0 ;  /* 0xffffffffff047887 */ /* 0x000fe40008000000 */
[----:B------:R-:W-:-:S10]  /*0480*/  UISETP.NE.AND.EX UP2, UPT, UR5, URZ, UPT, UP2 ;  /* 0x000000ff0500728c */ /* 0x000fd4000bf45320 */
[----:B------:R-:W-:Y:S01]  /*0490*/  VOTEU.ANY UP1, P0 ;  /* 0x0000000000ff7886 */ /* 0x000fe20000020100 */
[----:B------:R-:W-:-:S04]  /*04a0*/  @!UP2 USEL UR4, URZ, 0xffffffff, UP1 ;  /* 0xffffffffff04a887 */ /* 0x000fc80008800000 */
[----:B------:R-:W-:-:S04]  /*04b0*/  ULOP3.LUT UR4, UR4, 0x1, URZ, 0xc0, !UPT ;  /* 0x0000000104047892 */ /* 0x000fc8000f8ec0ff */
[----:B------:R-:W-:-:S11]  /*04c0*/  UISETP.NE.U32.AND UP2, UPT, UR4, 0x1, UPT ;  /* 0x000000010400788c */ /* 0x000fd6000bf45070 */
.L_x_8:
[----:B-12---:R-:W1:Y:S01]  /*04d0*/  SHFL.IDX PT, R2, R69, RZ, 0x1f ;  /* 0x00001fff45027589 */ /* 0x006e6200000e0000 */
[----:B------:R-:W-:-:S04]  /*04e0*/  UISETP.NE.AND UP1, UPT, UR8, 0x2, UPT ;  /* 0x000000020800788c */ /* 0x000fc8000bf25270 */
[----:B------:R-:W-:Y:S01]  /*04f0*/  USEL UR6, URZ, 0x1, UP1 ;  /* 0x00000001ff067887 */ /* 0x000fe20008800000 */
[----:B-1----:R-:W-:-:S13]  /*0500*/  ISETP.NE.AND P0, PT, R2, RZ, PT ;  /* 0x000000ff0200720c */ /* 0x002fda0003f05270 */
[----:B------:R-:W-:Y:S05]  /*0510*/  @P0 BRA `(.L_x_9) ;  /* 0x0000000000680947 */ /* 0x000fea0003800000 */
[----:B------:R-:W1:Y:S01]  /*0520*/  S2UR UR5, SR_CgaCtaId ;  /* 0x00000000000579c3 */ /* 0x000e620000008800 */
[----:B------:R-:W-:Y:S01]  /*0530*/  UMOV UR7, 0x400 ;  /* 0x0000040000077882 */ /* 0x000fe20000000000 */
[----:B------:R-:W-:Y:S01]  /*0540*/  UMOV UR4, 0x1 ;  /* 0x0000000100047882 */ /* 0x000fe20000000000 */
[----:B------:R-:W-:Y:S01]  /*0550*/  ELECT P0, URZ, PT ;  /* 0x0000000000ff782f */ /* 0x000fe20003800000 */
[----:B------:R-:W-:-:S04]  /*0560*/  UIADD3 UR10, UPT, UPT, -UR4, 0x100000, URZ ;  /* 0x00100000040a7890 */ /* 0x000fc8000fffe1ff */
[----:B------:R-:W-:Y:S02]  /*0570*/  USHF.L.U32 UR11, UR10, 0xb, URZ ;  /* 0x0000000b0a0b7899 */ /* 0x000fe400080006ff */
[----:B------:R-:W-:Y:S02]  /*0580*/  USHF.L.U32 UR10, UR10, 0x1, URZ ;  /* 0x000000010a0a7899 */ /* 0x000fe400080006ff */
[----:B-1----:R-:W-:Y:S01]  /*0590*/  ULEA UR5, UR5, UR7, 0x18 ;  /* 0x0000000705057291 */ /* 0x002fe2000f8ec0ff */
[----:B------:R-:W1:Y:S11]  /*05a0*/  FENCE.VIEW.ASYNC.S ;  /* 0x00000000000073c6 */ /* 0x000e760000000000 */
[----:B-1----:R1:W2:Y:S01]  /*05b0*/  SYNCS.EXCH.64 URZ, [UR5], UR10 ;  /* 0x0000000a05ff75b2 */ /* 0x0022a20008000100 */
[----:B------:R1:W3:Y:S01]  /*05c0*/  SYNCS.EXCH.64 URZ, [UR5+0x40], UR10 ;  /* 0x0000400a05ff75b2 */ /* 0x0002e20008000100 */
[----:B------:R1:W4:Y:S01]  /*05d0*/  SYNCS.EXCH.64 URZ, [UR5+0x8], UR10 ;  /* 0x0000080a05ff75b2 */ /* 0x0003220008000100 */
[----:B------:R1:W1:Y:S01]  /*05e0*/  SYNCS.EXCH.64 URZ, [UR5+0x48], UR10 ;  /* 0x0000480a05ff75b2 */ /* 0x0002620008000100 */
        /* <DEDUP_REMOVED lines=12> */
[----:B------:R-:W-:Y:S01]  /*06b0*/  NOP ;  /* 0x0000000000007918 */ /* 0x000fe20000000000 */
.L_x_9:
[----:B------:R-:W2:Y:S01]  /*06c0*/  SHFL.IDX PT, R2, R69, RZ, 0x1f ;  /* 0x00001fff45027589 */ /* 0x000ea200000e0000 */
[----:B------:R-:W-:Y:S01]  /*06d0*/  NOP ;  /* 0x0000000000007918 */ /* 0x000fe20000000000 */
[----:B--2---:R-:W-:-:S13]  /*06e0*/  ISETP.NE.AND P0, PT, R2, 0x1, PT ;  /* 0x000000010200780c */ /* 0x004fda0003f05270 */
[----:B------:R-:W-:Y:S05]  /*06f0*/  @P0 BRA `(.L_x_10) ;  /* 0x0000000000580947 */ /* 0x000fea0003800000 */
[----:B------:R-:W2:Y:S01]  /*0700*/  S2UR UR7, SR_CgaCtaId ;  /* 0x00000000000779c3 */ /* 0x000ea20000008800 */
[----:B------:R-:W-:Y:S01]  /*0710*/  UMOV UR9, 0x400 ;  /* 0x0000040000097882 */ /* 0x000fe20000000000 */
[----:B-1----:R-:W-:Y:S01]  /*0720*/  UMOV UR5, 0x20 ;  /* 0x0000002000057882 */ /* 0x002fe20000000000 */
[----:B------:R-:W-:Y:S01]  /*0730*/  UMOV UR4, 0x80 ;  /* 0x0000008000047882 */ /* 0x000fe20000000000 */
[----:B------:R-:W-:-:S04]  /*0740*/  UIADD3 UR10, UPT, UPT, -UR5, 0x100000, URZ ;  /* 0x00100000050a7890 */ /* 0x000fc8000fffe1ff */
[----:B------:R-:W-:Y:S02]  /*0750*/  USHF.L.U32 UR11, UR10, 0xb, URZ ;  /* 0x0000000b0a0b7899 */ /* 0x000fe400080006ff */
[----:B------:R-:W-:Y:S02]  /*0760*/  USHF.L.U32 UR10, UR10, 0x1, URZ ;  /* 0x000000010a0a7899 */ /* 0x000fe400080006ff */
[----:B------:R-:W-:-:S04]  /*0770*/  UIADD3 UR4, UPT, UPT, -UR4, 0x100000, URZ ;  /* 0x0010000004047890 */ /* 0x000fc8000fffe1ff */
[----:B------:R-:W-:Y:S02]  /*0780*/  USHF.L.U32 UR5, UR4, 0xb, URZ ;  /* 0x0000000b04057899 */ /* 0x000fe400080006ff */
[----:B------:R-:W-:Y:S01]  /*0790*/  USHF.L.U32 UR4, UR4, 0x1, URZ ;  /* 0x0000000104047899 */ /* 0x000fe200080006ff */
[----:B------:R-:W-:Y:S01]  /*07a0*/  ELECT P0, URZ, PT ;  /* 0x0000000000ff782f */ /* 0x000fe20003800000 */
[----:B--2---:R-:W-:Y:S01]  /*07b0*/  ULEA UR7, UR7, UR9, 0x18 ;  /* 0x0000000907077291 */ /* 0x004fe2000f8ec0ff */
[----:B------:R-:W1:Y:S11]  /*07c0*/  FENCE.VIEW.ASYNC.S ;  /* 0x00000000000073c6 */ /* 0x000e760000000000 */
[----:B-1----:R2:W1:Y:S01]  /*07d0*/  SYNCS.EXCH.64 URZ, [UR7+0x80], UR10 ;  /* 0x0000800a07ff75b2 */ /* 0x0024620008000100 */
[----:B------:R2:W1:Y:S01]  /*07e0*/  SYNCS.EXCH.64 URZ, [UR7+0xa0], UR4 ;  /* 0x0000a00407ff75b2 */ /* 0x0004620008000100 */
[----:B------:R2:W1:Y:S01]  /*07f0*/  SYNCS.EXCH.64 URZ, [UR7+0x88], UR10 ;  /* 0x0000880a07ff75b2 */ /* 0x0004620008000100 */
[----:B------:R2:W1:Y:S01]  /*0800*/  SYNCS.EXCH.64 URZ, [UR7+0xa8], UR4 ;  /* 0x0000a80407ff75b2 */ /* 0x0004620008000100 */
[----:B------:R2:W1:Y:S01]  /*0810*/  SYNCS.EXCH.64 URZ, [UR7+0x90], UR10 ;  /* 0x0000900a07ff75b2 */ /* 0x0004620008000100 */
[----:B------:R2:W1:Y:S01]  /*0820*/  SYNCS.EXCH.64 URZ, [UR7+0xb0], UR4 ;  /* 0x0000b00407ff75b2 */ /* 0x0004620008000100 */
[----:B------:R2:W1:Y:S01]  /*0830*/  SYNCS.EXCH.64 URZ, [UR7+0x98], UR10 ;  /* 0x0000980a07ff75b2 */ /* 0x0004620008000100 */
[----:B------:R2:W1:Y:S02]  /*0840*/  SYNCS.EXCH.64 URZ, [UR7+0xb8], UR4 ;  /* 0x0000b80407ff75b2 */ /* 0x0004640008000100 */
[----:B--2---:R-:W-:Y:S01]  /*0850*/  NOP ;  /* 0x0000000000007918 */ /* 0x004fe20000000000 */
.L_x_10:
[----:B------:R-:W2:Y:S01]  /*0860*/  SHFL.IDX PT, R2, R69, RZ, 0x1f ;  /* 0x00001fff45027589 */ /* 0x000ea200000e0000 */
[----:B------:R-:W-:Y:S01]  /*0870*/  NOP ;  /* 0x0000000000007918 */ /* 0x000fe20000000000 */
[----:B--2---:R-:W-:-:S13]  /*0880*/  ISETP.NE.AND P0, PT, R2, 0x3, PT ;  /* 0x000000030200780c */ /* 0x004fda0003f05270 */
[----:B------:R-:W-:Y:S05]  /*0890*/  @P0 BRA `(.L_x_11) ;  /* 0x0000000000300947 */ /* 0x000fea0003800000 */
[----:B-1----:R-:W1:Y:S01]  /*08a0*/  S2UR UR5, SR_CgaCtaId ;  /* 0x00000000000579c3 */ /* 0x002e620000008800 */
        /* <DEDUP_REMOVED lines=8> */
[----:B-1----:R2:W1:Y:S01]  /*0930*/  SYNCS.EXCH.64 URZ, [UR5+0xc0], UR10 ;  /* 0x0000c00a05ff75b2 */ /* 0x0024620008000100 */
[----:B------:R2:W1:Y:S02]  /*0940*/  SYNCS.EXCH.64 URZ, [UR5+0xc8], UR10 ;  /* 0x0000c80a05ff75b2 */ /* 0x0004640008000100 */
[----:B--2---:R-:W-:Y:S01]  /*0950*/  NOP ;  /* 0x0000000000007918 */ /* 0x004fe20000000000 */
.L_x_11:
[----:B------:R-:W2:Y:S01]  /*0960*/  SHFL.IDX PT, R2, R69, RZ, 0x1f ;  /* 0x00001fff45027589 */ /* 0x000ea200000e0000 */
[----:B------:R-:W-:Y:S01]  /*0970*/  NOP ;  /* 0x0000000000007918 */ /* 0x000fe20000000000 */
[----:B--2---:R-:W-:-:S13]  /*0980*/  ISETP.NE.AND P0, PT, R2, 0x4, PT ;  /* 0x000000040200780c */ /* 0x004fda0003f05270 */
[----:B------:R-:W-:Y:S05]  /*0990*/  @P0 BRA `(.L_x_12) ;  /* 0x00000000004c0947 */ /* 0x000fea0003800000 */
[----:B-1----:R-:W1:Y:S01]  /*09a0*/  S2UR UR5, SR_CgaCtaId ;  /* 0x00000000000579c3 */ /* 0x002e620000008800 */
[----:B------:R-:W-:Y:S01]  /*09b0*/  UMOV UR9, 0x100 ;  /* 0x0000010000097882 */ /* 0x000fe20000000000 */
[----:B------:R-:W-:Y:S01]  /*09c0*/  UMOV UR7, 0x400 ;  /* 0x0000040000077882 */ /* 0x000fe20000000000 */
[----:B------:R-:W-:Y:S01]  /*09d0*/  USEL UR9, UR9, 0xe0, UP2 ;  /* 0x000000e009097887 */ /* 0x000fe20009000000 */
[----:B------:R-:W-:Y:S01]  /*09e0*/  UMOV UR4, 0x1 ;  /* 0x0000000100047882 */ /* 0x000fe20000000000 */
[----:B------:R-:W-:Y:S01]  /*09f0*/  ELECT P0, URZ, PT ;  /* 0x0000000000ff782f */ /* 0x000fe20003800000 */
[----:B------:R-:W-:-:S04]  /*0a00*/  UIADD3 UR10, UPT, UPT, -UR4, 0x100000, URZ ;  /* 0x00100000040a7890 */ /* 0x000fc8000fffe1ff */
[----:B------:R-:W-:Y:S02]  /*0a10*/  USHF.L.U32 UR11, UR10, 0xb, URZ ;  /* 0x0000000b0a0b7899 */ /* 0x000fe400080006ff */
[----:B------:R-:W-:Y:S02]  /*0a20*/  USHF.L.U32 UR10, UR10, 0x1, URZ ;  /* 0x000000010a0a7899 */ /* 0x000fe400080006ff */
[----:B------:R-:W-:-:S04]  /*0a30*/  UIADD3 UR12, UPT, UPT, -UR9, 0x100000, URZ ;  /* 0x00100000090c7890 */ /* 0x000fc8000fffe1ff */
[----:B------:R-:W-:Y:S02]  /*0a40*/  USHF.L.U32 UR13, UR12, 0xb, URZ ;  /* 0x0000000b0c0d7899 */ /* 0x000fe400080006ff */
[----:B------:R-:W-:Y:S02]  /*0a50*/  USHF.L.U32 UR12, UR12, 0x1, URZ ;  /* 0x000000010c0c7899 */ /* 0x000fe400080006ff */
[----:B-1----:R-:W-:Y:S01]  /*0a60*/  ULEA UR5, UR5, UR7, 0x18 ;  /* 0x0000000705057291 */ /* 0x002fe2000f8ec0ff */
[----:B------:R-:W1:Y:S11]  /*0a70*/  FENCE.VIEW.ASYNC.S ;  /* 0x00000000000073c6 */ /* 0x000e760000000000 */
[----:B-1----:R2:W1:Y:S01]  /*0a80*/  SYNCS.EXCH.64 URZ, [UR5+0xd0], UR10 ;  /* 0x0000d00a05ff75b2 */ /* 0x0024620008000100 */
[----:B------:R2:W1:Y:S01]  /*0a90*/  SYNCS.EXCH.64 URZ, [UR5+0xe0], UR12 ;  /* 0x0000e00c05ff75b2 */ /* 0x0004620008000100 */
[----:B------:R2:W1:Y:S01]  /*0aa0*/  SYNCS.EXCH.64 URZ, [UR5+0xd8], UR10 ;  /* 0x0000d80a05ff75b2 */ /* 0x0004620008000100 */
[----:B------:R2:W1:Y:S02]  /*0ab0*/  SYNCS.EXCH.64 URZ, [UR5+0xe8], UR12 ;  /* 0x0000e80c05ff75b2 */ /* 0x0004640008000100 */
[----:B--2---:R-:W-:Y:S01]  /*0ac0*/  NOP ;  /* 0x0000000000007918 */ /* 0x004fe20000000000 */
.L_x_12:
        /* <DEDUP_REMOVED lines=26> */
.L_x_13:
        /* <DEDUP_REMOVED lines=18> */
.L_x_14:
[----:B-1----:R-:W1:Y:S01]  /*0d90*/  S2UR UR5, SR_CTAID.X ;  /* 0x00000000000579c3 */ /* 0x002e620000002500 */
[----:B------:R-:W-:-:S05]  /*0da0*/  CS2R.32 R63, SR_CgaSize ;  /* 0x00000000003f7805 */ /* 0x000fca0000008a00 */
[----:B------:R-:W-:-:S05]  /*0db0*/  IMAD R63, R63, -0xa0, RZ ;  /* 0xffffff603f3f7824 */ /* 0x000fca00078e02ff */
[----:B------:R-:W-:-:S14]  /*0dc0*/  R2UR UR9, R63 ;  /* 0x000000003f0972ca */ /* 0x000fdc00000e0000 */
[----:B------:R-:W2:Y:S01]  /*0dd0*/  LDCU UR9, c[0x0][UR9+0x2b0] ;  /* 0x00005600090977ac */ /* 0x000ea20008000800 */
[----:B------:R-:W-:Y:S01]  /*0de0*/  NOP ;  /* 0x0000000000007918 */ /* 0x000fe20000000000 */
[----:B------:R-:W-:-:S05]  /*0df0*/  CS2R.32 R63, SR_CgaSize ;  /* 0x00000000003f7805 */ /* 0x000fca0000008a00 */
[----:B------:R-:W-:-:S05]  /*0e00*/  IMAD R63, R63, -0xa0, RZ ;  /* 0xffffff603f3f7824 */ /* 0x000fca00078e02ff */
[----:B------:R-:W-:-:S14]  /*0e10*/  R2UR UR7, R63 ;  /* 0x000000003f0772ca */ /* 0x000fdc00000e0000 */
[----:B------:R-:W3:Y:S01]  /*0e20*/  LDCU UR7, c[0x0][UR7+0x2b4] ;  /* 0x00005680070777ac */ /* 0x000ee20008000800 */
[----:B------:R-:W4:Y:S08]  /*0e30*/  S2UR UR4, SR_CTAID.Y ;  /* 0x00000000000479c3 */ /* 0x000f300000002600 */
[----:B------:R-:W3:Y:S01]  /*0e40*/  LDC R10, c[0x0][0xb24] ;  /* 0x0002c900ff0a7b82 */ /* 0x000ee20000000800 */
[----:B-1----:R-:W-:-:S02]  /*0e50*/  I2FP.F32.U32 R63, UR5 ;  /* 0x00000005003f7c45 */ /* 0x002fc40008201000 */
[----:B------:R-:W-:-:S05]  /*0e60*/  CS2R.32 R3, SR_CgaSize ;  /* 0x0000000000037805 */ /* 0x000fca0000008a00 */
[----:B------:R-:W-:-:S06]  /*0e70*/  IMAD R3, R3, -0xa0, RZ ;  /* 0xffffff6003037824 */ /* 0x000fcc00078e02ff */
[----:B------:R-:W1:Y:S01]  /*0e80*/  LDC R3, c[0x0][R3+0x2a0] ;  /* 0x0000a80003037b82 */ /* 0x000e620000000800 */
[----:B------:R-:W-:Y:S01]  /*0e90*/  MOV R15, UR5 ;  /* 0x00000005000f7c02 */ /* 0x000fe20008000f00 */
[----:B--2---:R-:W-:Y:S01]  /*0ea0*/  FMUL R63, R63, UR9 ;  /* 0x000000093f3f7c20 */ /* 0x004fe20008400000 */
[----:B----4-:R-:W-:Y:S02]  /*0eb0*/  I2FP.F32.U32 R62, UR4 ;  /* 0x00000004003e7c45 */ /* 0x010fe40008201000 */
[----:B------:R-:W-:-:S05]  /*0ec0*/  CS2R.32 R2, SR_CgaSize ;  /* 0x0000000000027805 */ /* 0x000fca0000008a00 */
[----:B------:R-:W-:-:S06]  /*0ed0*/  IMAD R2, R2, -0xa0, RZ ;  /* 0xffffff6002027824 */ /* 0x000fcc00078e02ff */
[----:B------:R-:W2:Y:S01]  /*0ee0*/  LDC R2, c[0x0][R2+0x2a4] ;  /* 0x0000a90002027b82 */ /* 0x000ea20000000800 */
[----:B------:R-:W-:Y:S01]  /*0ef0*/  MOV R14, UR4 ;  /* 0x00000004000e7c02 */ /* 0x000fe20008000f00 */
[----:B------:R-:W4:Y:S01]  /*0f00*/  F2I.U32.TRUNC.NTZ R63, R63 ;  /* 0x0000003f003f7305 */ /* 0x000f22000020f000 */
[----:B---3--:R-:W-:-:S05]  /*0f10*/  FMUL R62, R62, UR7 ;  /* 0x000000073e3e7c20 */ /* 0x008fca0008400000 */
[----:B------:R-:W-:Y:S01]  /*0f20*/  BAR.SYNC.DEFER_BLOCKING 0x0 ;  /* 0x0000000000007b1d */ /* 0x000fe20000010000 */
[----:B------:R-:W-:-:S05]  /*0f30*/  ISETP.GE.AND P0, PT, R10, 0x1, PT ;  /* 0x000000010a00780c */ /* 0x000fca0003f06270 */
[----:B------:R-:W3:Y:S02]  /*0f40*/  F2I.U32.TRUNC.NTZ R62, R62 ;  /* 0x0000003e003e7305 */ /* 0x000ee4000020f000 */
[----:B------:R-:W2:Y:S01]  /*0f50*/  S2UR UR36, SR_CTAID.Z ;  /* 0x00000000002479c3 */ /* 0x000ea20000002700 */
[----:B----4-:R-:W-:-:S05]  /*0f60*/  IADD3 R63, PT, PT, -R63, RZ, RZ ;  /* 0x000000ff3f3f7210 */ /* 0x010fca0007ffe1ff */
[----:B-1----:R-:W-:Y:S01]  /*0f70*/  IMAD R63, R3, R63, UR5 ;  /* 0x00000005033f7e24 */ /* 0x002fe2000f8e023f */
[----:B---3--:R-:W-:-:S05]  /*0f80*/  IADD3 R62, PT, PT, -R62, RZ, RZ ;  /* 0x000000ff3e3e7210 */ /* 0x008fca0007ffe1ff */
[----:B--2---:R-:W-:Y:S01]  /*0f90*/  IMAD R62, R2, R62, UR4 ;  /* 0x00000004023e7e24 */ /* 0x004fe2000f8e023e */
[----:B------:R-:W-:Y:S06]  /*0fa0*/  @!P0 BRA `(.L_x_15) ;  /* 0x0000000000b88947 */ /* 0x000fec0003800000 */
[----:B------:R-:W1:Y:S01]  /*0fb0*/  LDC.64 R4, c[0x0][0xb18] ;  /* 0x0002c600ff047b82 */ /* 0x000e620000000a00 */
[----:B------:R-:W-:-:S07]  /*0fc0*/  ISETP.NE.AND P0, PT, R10, 0x1, PT ;  /* 0x000000010a00780c */ /* 0x000fce0003f05270 */
[----:B------:R-:W2:Y:S08]  /*0fd0*/  LDC R9, c[0x0][0xb0c] ;  /* 0x0002c300ff097b82 */ /* 0x000eb00000000800 */
[----:B------:R-:W3:Y:S08]  /*0fe0*/  LDC R12, c[0x0][0x370] ;  /* 0x0000dc00ff0c7b82 */ /* 0x000ef00000000800 */
[----:B------:R-:W4:Y:S01]  /*0ff0*/  LDC R11, c[0x0][0x374] ;  /* 0x0000dd00ff0b7b82 */ /* 0x000f220000000800 */
[----:B-1----:R-:W-:-:S07]  /*1000*/  ISETP.NE.AND P1, PT, R4, 0x1, PT ;  /* 0x000000010400780c */ /* 0x002fce0003f25270 */
[----:B------:R-:W3:Y:S01]  /*1010*/  LDC.64 R6, c[0x0][0xb10] ;  /* 0x0002c400ff067b82 */ /* 0x000ee20000000a00 */
[----:B--2---:R-:W-:-:S07]  /*1020*/  ISETP.NE.AND P2, PT, R9, 0x1, PT ;  /* 0x000000010900780c */ /* 0x004fce0003f45270 */
[----:B------:R-:W1:Y:S08]  /*1030*/  LDC R8, c[0x0][0xb20] ;  /* 0x0002c800ff087b82 */ /* 0x000e700000000800 */
[----:B------:R-:W2:Y:S01]  /*1040*/  LDC.64 R2, c[0x0][0xb28] ;  /* 0x0002ca00ff027b82 */ /* 0x000ea20000000a00 */
[----:B----4-:R-:W-:-:S04]  /*1050*/  IMAD.HI.U32 R13, R11, R5, RZ ;  /* 0x000000050b0d7227 */ /* 0x010fc800078e00ff */
[----:B------:R-:W-:-:S04]  /*1060*/  IMAD.HI.U32 R5, R14, R5, RZ ;  /* 0x000000050e057227 */ /* 0x000fc800078e00ff */
[----:B---3--:R-:W-:-:S05]  /*1070*/  IMAD.HI.U32 R16, R12, R6, RZ ;  /* 0x000000060c107227 */ /* 0x008fca00078e00ff */
[-C--:B------:R-:W-:Y:S01]  /*1080*/  @P2 SHF.R.U32.HI R12, RZ, R7.reuse, R16 ;  /* 0x00000007ff0c2219 */ /* 0x080fe20000011610 */
[----:B------:R-:W-:Y:S01]  /*1090*/  IMAD.HI.U32 R16, R15, R6, RZ ;  /* 0x000000060f107227 */ /* 0x000fe200078e00ff */
[-C--:B-1----:R-:W-:Y:S02]  /*10a0*/  @P1 SHF.R.U32.HI R11, RZ, R8.reuse, R13 ;  /* 0x00000008ff0b1219 */ /* 0x082fe4000001160d */
[----:B------:R-:W-:Y:S02]  /*10b0*/  SHF.R.U32.HI R5, RZ, R8, R5 ;  /* 0x00000008ff057219 */ /* 0x000fe40000011605 */
[----:B------:R-:W-:Y:S02]  /*10c0*/  SHF.R.U32.HI R16, RZ, R7, R16 ;  /* 0x00000007ff107219 */ /* 0x000fe40000011610 */
[----:B------:R-:W-:Y:S01]  /*10d0*/  SEL R5, R14, R5, !P1 ;  /* 0x000000050e057207 */ /* 0x000fe20004800000 */
[----:B--2---:R-:W-:Y:S01]  /*10e0*/  IMAD.HI.U32 R13, R11, R2, RZ ;  /* 0x000000020b0d7227 */ /* 0x004fe200078e00ff */
[----:B------:R-:W-:-:S03]  /*10f0*/  SEL R16, R15, R16, !P2 ;  /* 0x000000100f107207 */ /* 0x000fc60005000000 */
[----:B------:R-:W-:Y:S01]  /*1100*/  IMAD.HI.U32 R6, R12, R2, RZ ;  /* 0x000000020c067227 */ /* 0x000fe200078e00ff */
[----:B------:R-:W-:-:S04]  /*1110*/  @P0 SHF.R.U32.HI R11, RZ, R3, R13 ;  /* 0x00000003ff0b0219 */ /* 0x000fc8000001160d */
[----:B------:R-:W-:Y:S01]  /*1120*/  @P0 SHF.R.U32.HI R12, RZ, R3, R6 ;  /* 0x00000003ff0c0219 */ /* 0x000fe20000011606 */
[----:B------:R-:W-:-:S04]  /*1130*/  IMAD R11, R11, R10, RZ ;  /* 0x0000000a0b0b7224 */ /* 0x000fc800078e02ff */
[----:B------:R-:W-:Y:S01]  /*1140*/  IMAD R6, R12, R10, RZ ;  /* 0x0000000a0c067224 */ /* 0x000fe200078e02ff */
[----:B------:R-:W-:-:S04]  /*1150*/  ISETP.GE.AND P1, PT, R5, R11, PT ;  /* 0x0000000b0500720c */ /* 0x000fc80003f26270 */
[----:B------:R-:W-:Y:S01]  /*1160*/  ISETP.GE.OR P1, PT, R16, R6, P1 ;  /* 0x000000061000720c */ /* 0x000fe20000f26670 */
[----:B------:R-:W-:-:S05]  /*1170*/  IMAD.HI.U32 R6, R5, R2, RZ ;  /* 0x0000000205067227 */ /* 0x000fca00078e00ff */
[----:B------:R-:W-:-:S04]  /*1180*/  SHF.R.U32.HI R6, RZ, R3, R6 ;  /* 0x00000003ff067219 */ /* 0x000fc80000011606 */
[----:B------:R-:W-:-:S03]  /*1190*/  SEL R6, R5, R6, !P0 ;  /* 0x0000000605067207 */ /* 0x000fc60004000000 */
[----:B------:R-:W-:Y:S01]  /*11a0*/  @!P1 IMAD.HI.U32 R7, R16, R2, RZ ;  /* 0x0000000210079227 */ /* 0x000fe200078e00ff */
[----:B------:R-:W-:-:S04]  /*11b0*/  IADD3 R2, PT, PT, -R6, RZ, RZ ;  /* 0x000000ff06027210 */ /* 0x000fc80007ffe1ff */
[----:B------:R-:W-:Y:S01]  /*11c0*/  @!P1 SHF.R.U32.HI R3, RZ, R3, R7 ;  /* 0x00000003ff039219 */ /* 0x000fe20000011607 */
[----:B------:R-:W-:Y:S01]  /*11d0*/  IMAD R2, R10, R2, R5 ;  /* 0x000000020a027224 */ /* 0x000fe200078e0205 */
[----:B------:R-:W-:Y:S02]  /*11e0*/  IADD3 R7, PT, PT, -R5, RZ, RZ ;  /* 0x000000ff05077210 */ /* 0x000fe40007ffe1ff */
[----:B------:R-:W-:-:S03]  /*11f0*/  @!P1 SEL R3, R16, R3, !P0 ;  /* 0x0000000310039207 */ /* 0x000fc60004000000 */
[----:B------:R-:W-:Y:S02]  /*1200*/  IMAD R7, R4, R7, R14 ;  /* 0x0000000704077224 */ /* 0x000fe400078e020e */
[--C-:B------:R-:W-:Y:S02]  /*1210*/  @!P1 IMAD.IADD R6, R6, 0x1, -R3.reuse ;  /* 0x0000000106069824 */ /* 0x100fe400078e0a03 */
[----:B------:R-:W-:Y:S01]  /*1220*/  @!P1 IMAD R3, R2, R12, R3 ;  /* 0x0000000c02039224 */ /* 0x000fe200078e0203 */
[----:B------:R-:W-:Y:S01]  /*1230*/  IADD3 R2, PT, PT, -R16, RZ, RZ ;  /* 0x000000ff10027210 */ /* 0x000fe20007ffe1ff */
[----:B------:R-:W-:Y:S02]  /*1240*/  @!P1 IMAD R5, R6, R10, R16 ;  /* 0x0000000a06059224 */ /* 0x000fe400078e0210 */
[----:B------:R-:W-:Y:S02]  /*1250*/  @!P1 IMAD.MOV.U32 R16, RZ, RZ, R3 ;  /* 0x000000ffff109224 */ /* 0x000fe400078e0003 */
[----:B------:R-:W-:-:S02]  /*1260*/  IMAD R2, R9, R2, R15 ;  /* 0x0000000209027224 */ /* 0x000fc400078e020f */
[----:B------:R-:W-:Y:S02]  /*1270*/  IMAD R14, R5, R4, R7 ;  /* 0x00000004050e7224 */ /* 0x000fe400078e0207 */
[----:B------:R-:W-:Y:S02]  /*1280*/  IMAD R15, R16, R9, R2 ;  /* 0x00000009100f7224 */ /* 0x000fe400078e0202 */
.L_x_15:
[----:B------:R-:W1:Y:S01]  /*1290*/  LDCU UR4, c[0x0][0xb30] ;  /* 0x00016600ff0477ac */ /* 0x000e620008000800 */
[----:B------:R-:W2:Y:S08]  /*12a0*/  S2UR UR37, SR_CgaCtaId ;  /* 0x00000000002579c3 */ /* 0x000eb00000008800 */
[----:B------:R-:W3:Y:S01]  /*12b0*/  LDC R26, c[0x0][0xb24] ;  /* 0x0002c900ff1a7b82 */ /* 0x000ee20000000800 */
[----:B-1----:R-:W-:-:S09]  /*12c0*/  UISETP.NE.AND UP1, UPT, UR4, 0x1, UPT ;  /* 0x000000010400788c */ /* 0x002fd2000bf25270 */
[----:B--2---:R-:W-:Y:S05]  /*12d0*/  BRA.U UP1, `(.L_x_16) ;  /* 0x0000000101407547 */ /* 0x004fea000b800000 */
[----:B------:R-:W1:Y:S08]  /*12e0*/  LDC.64 R4, c[0x0][0xb10] ;  /* 0x0002c400ff047b82 */ /* 0x000e700000000a00 */
[----:B------:R-:W2:Y:S08]  /*12f0*/  LDC.64 R2, c[0x0][0xb18] ;  /* 0x0002c600ff027b82 */ /* 0x000eb00000000a00 */
[----:B------:R-:W4:Y:S08]  /*1300*/  LDC R6, c[0x0][0xb20] ;  /* 0x0002c800ff067b82 */ /* 0x000f300000000800 */
[----:B------:R-:W3:Y:S01]  /*1310*/  LDC R7, c[0x0][0xb0c] ;  /* 0x0002c300ff077b82 */ /* 0x000ee20000000800 */
[----:B-1----:R-:W-:-:S05]  /*1320*/  IMAD.HI.U32 R4, R15, R4, RZ ;  /* 0x000000040f047227 */ /* 0x002fca00078e00ff */
[----:B------:R-:W-:Y:S01]  /*1330*/  SHF.R.U32.HI R4, RZ, R5, R4 ;  /* 0x00000005ff047219 */ /* 0x000fe20000011604 */
[----:B--2---:R-:W-:Y:S01]  /*1340*/  IMAD.HI.U32 R3, R14, R3, RZ ;  /* 0x000000030e037227 */ /* 0x004fe200078e00ff */
[----:B------:R-:W-:-:S04]  /*1350*/  ISETP.NE.AND P0, PT, R2, 0x1, PT ;  /* 0x000000010200780c */ /* 0x000fc80003f05270 */
[----:B----4-:R-:W-:-:S04]  /*1360*/  SHF.R.U32.HI R3, RZ, R6, R3 ;  /* 0x00000006ff037219 */ /* 0x010fc80000011603 */
[----:B------:R-:W-:Y:S02]  /*1370*/  SEL R3, R14, R3, !P0 ;  /* 0x000000030e037207 */ /* 0x000fe40004000000 */
[----:B---3--:R-:W-:-:S04]  /*1380*/  ISETP.NE.AND P1, PT, R7, 0x1, PT ;  /* 0x000000010700780c */ /* 0x008fc80003f25270 */
[----:B------:R-:W-:-:S05]  /*1390*/  SEL R4, R15, R4, !P1 ;  /* 0x000000040f047207 */ /* 0x000fca0004800000 */
[----:B------:R-:W-:Y:S02]  /*13a0*/  IMAD.IADD R5, R3, 0x1, -R4 ;  /* 0x0000000103057824 */ /* 0x000fe400078e0a04 */
[----:B------:R-:W-:Y:S02]  /*13b0*/  IMAD.IADD R3, R4, 0x1, -R3 ;  /* 0x0000000104037824 */ /* 0x000fe400078e0a03 */
[----:B------:R-:W-:Y:S02]  /*13c0*/  IMAD R15, R5, R7, R15 ;  /* 0x00000007050f7224 */ /* 0x000fe400078e020f */
[----:B------:R-:W-:-:S07]  /*13d0*/  IMAD R14, R3, R2, R14 ;  /* 0x00000002030e7224 */ /* 0x000fce00078e020e */
.L_x_16:
[----:B------:R-:W-:Y:S01]  /*13e0*/  BAR.SYNC.DEFER_BLOCKING 0x0 ;  /* 0x0000000000007b1d */ /* 0x000fe20000010000 */
[----:B------:R-:W-:Y:S01]  /*13f0*/  UISETP.NE.AND UP1, UPT, UR8, 0x2, UPT ;  /* 0x000000020800788c */ /* 0x000fe2000bf25270 */
[----:B------:R-:W-:Y:S02]  /*1400*/  ISETP.NE.OR P5, PT, R0, 0x2, !P5 ;  /* 0x000000020000780c */ /* 0x000fe40006fa5670 */
[----:B------:R-:W-:-:S06]  /*1410*/  LOP3.LUT R2, R77, 0x1f, RZ, 0xc0, !PT ;  /* 0x0000001f4d027812 */ /* 0x000fcc00078ec0ff */
[----:B------:R-:W-:Y:S05]  /*1420*/  BRA.U UP1, `(.L_x_17) ;  /* 0x00000015011c7547 */ /* 0x000fea000b800000 */
[----:B------:R-:W1:Y:S01]  /*1430*/  LDCU UR13, c[0x0][0x38c] ;  /* 0x00007180ff0d77ac */ /* 0x000e620008000800 */
[----:B------:R-:W2:Y:S01]  /*1440*/  LDC R8, c[0x0][0x370] ;  /* 0x0000dc00ff087b82 */ /* 0x000ea20000000800 */
[----:B------:R-:W-:Y:S01]  /*1450*/  PLOP3.LUT P1, PT, PT, PT, UP2, 0x80, 0x8 ;  /* 0x000000000008781c */ /* 0x000fe20003f2f028 */
[----:B------:R-:W-:Y:S01]  /*1460*/  IMAD.MOV.U32 R17, RZ, RZ, 0x1 ;  /* 0x00000001ff117424 */ /* 0x000fe200078e00ff */
[----:B------:R-:W-:Y:S01]  /*1470*/  ISETP.EQ.OR P4, PT, R2, RZ, P5 ;  /* 0x000000ff0200720c */ /* 0x000fe20002f82670 */
[----:B------:R-:W-:Y:S01]  /*1480*/  IMAD.MOV.U32 R16, RZ, RZ, RZ ;  /* 0x000000ffff107224 */ /* 0x000fe200078e00ff */
[----:B------:R-:W-:Y:S02]  /*1490*/  PLOP3.LUT P1, PT, P1, PT, PT, 0x8, 0x80 ;  /* 0x000000000080781c */ /* 0x000fe40000f2e170 */
[----:B------:R-:W-:Y:S01]  /*14a0*/  CS2R R12, SRZ ;  /* 0x00000000000c7805 */ /* 0x000fe2000001ff00 */
[----:B------:R-:W-:Y:S01]  /*14b0*/  IMAD.MOV.U32 R11, RZ, RZ, 0x1 ;  /* 0x00000001ff0b7424 */ /* 0x000fe200078e00ff */
[----:B------:R-:W4:Y:S01]  /*14c0*/  LDC R0, c[0x0][0x374] ;  /* 0x0000dd00ff007b82 */ /* 0x000f220000000800 */
[----:B------:R-:W2:Y:S01]  /*14d0*/  LDCU.64 UR22, c[0x0][0x348] ;  /* 0x00006900ff1677ac */ /* 0x000ea20008000a00 */
[----:B------:R-:W-:Y:S01]  /*14e0*/  UMOV UR6, URZ ;  /* 0x000000ff00067c82 */ /* 0x000fe20008000000 */
[----:B-1----:R-:W-:-:S04]  /*14f0*/  UIADD3 UR5, UPT, UPT, UR13, 0x1f, URZ ;  /* 0x0000001f0d057890 */ /* 0x002fc8000fffe0ff */
[----:B------:R-:W-:-:S04]  /*1500*/  USHF.R.S32.HI UR4, URZ, 0x1f, UR5 ;  /* 0x0000001fff047899 */ /* 0x000fc80008011405 */
[----:B------:R-:W-:-:S04]  /*1510*/  ULEA.HI UR4, UR4, UR5, URZ, 0x5 ;  /* 0x0000000504047291 */ /* 0x000fc8000f8f28ff */
[----:B------:R-:W-:Y:S02]  /*1520*/  USHF.R.S32.HI UR15, URZ, 0x5, UR4 ;  /* 0x00000005ff0f7899 */ /* 0x000fe40008011404 */
[----:B------:R-:W-:Y:S02]  /*1530*/  UIADD3 UR4, UPT, UPT, UR13, -0x1, URZ ;  /* 0xffffffff0d047890 */ /* 0x000fe4000fffe0ff */
[----:B------:R-:W-:Y:S02]  /*1540*/  UISETP.LT.U32.AND UP0, UPT, UR15, 0x8, UPT ;  /* 0x000000080f00788c */ /* 0x000fe4000bf01070 */
[----:B------:R-:W-:Y:S02]  /*1550*/  UISETP.GE.U32.AND UP1, UPT, UR4, -0x3f, UPT ;  /* 0xffffffc10400788c */ /* 0x000fe4000bf26070 */
[----:B------:R-:W-:Y:S02]  /*1560*/  USEL UR14, UR15, 0x8, UP0 ;  /* 0x000000080f0e7887 */ /* 0x000fe40008000000 */
[----:B------:R-:W-:-:S02]  /*1570*/  UIADD3 UR13, UPT, UPT, UR13, 0x3e, URZ ;  /* 0x0000003e0d0d7890 */ /* 0x000fc4000fffe0ff */
[----:B------:R-:W-:Y:S02]  /*1580*/  UIADD3 UR5, UPT, UPT, UR14, -0x1, URZ ;  /* 0xffffffff0e057890 */ /* 0x000fe4000fffe0ff */
[----:B------:R-:W-:-:S03]  /*1590*/  UIADD3 UR7, UPT, UPT, UR15, -UR14, URZ ;  /* 0x8000000e0f077290 */ /* 0x000fc6000fffe0ff */
[----:B------:R-:W-:-:S04]  /*15a0*/  @UP1 UIADD3 UR5, UPT, UPT, UR14, URZ, URZ ;  /* 0x000000ff0e051290 */ /* 0x000fc8000fffe0ff */
[----:B--2---:R-:W-:-:S12]  /*15b0*/  UIADD3 UR5, UPT, UPT, UR5, 0x1, URZ ;  /* 0x0000000105057890 */ /* 0x004fd8000fffe0ff */
.L_x_35:
[----:B------:R-:W-:Y:S01]  /*15c0*/  UISETP.NE.AND UP0, UPT, UR37, URZ, UPT ;  /* 0x000000ff2500728c */ /* 0x000fe2000bf05270 */
[----:B------:R-:W1:Y:S08]  /*15d0*/  S2UR UR37, SR_CgaCtaId ;  /* 0x00000000002579c3 */ /* 0x000e700000008800 */
[----:B------:R-:W-:Y:S05]  /*15e0*/  BRA.U UP0, `(.L_x_18) ;  /* 0x0000000100347547 */ /* 0x000fea000b800000 */
[----:B------:R-:W2:Y:S01]  /*15f0*/  S2R R2, SR_CgaCtaId ;  /* 0x0000000000027919 */ /* 0x000ea20000008800 */
[----:B------:R-:W-:-:S04]  /*1600*/  MOV R3, 0x400 ;  /* 0x0000040000037802 */ /* 0x000fc80000000f00 */
[----:B--2---:R-:W-:Y:S02]  /*1610*/  LEA R2, R2, R3, 0x18 ;  /* 0x0000000302027211 */ /* 0x004fe400078ec0ff */
[----:B------:R-:W-:-:S03]  /*1620*/  SHF.L.U32 R3, R11, 0x1f, RZ ;  /* 0x0000001f0b037819 */ /* 0x000fc600000006ff */
[----:B------:R-:W-:-:S04]  /*1630*/  IMAD R2, R12, 0x8, R2 ;  /* 0x000000080c027824 */ /* 0x000fc800078e0202 */
[----:B------:R-:W2:Y:S02]  /*1640*/  SYNCS.PHASECHK.TRANS64.TRYWAIT P0, [R2+URZ+0x140], R3 ;  /* 0x00014003020075a7 */ /* 0x000ea400080011ff */
[----:B--2---:R-:W-:Y:S05]  /*1650*/  @!P0 BRA `(.L_x_19) ;  /* 0x0000006400e08947 */ /* 0x004fea0003800000 */
.L_x_135:
[----:B------:R-:W-:Y:S01]  /*1660*/  VIADD R12, R12, 0x1 ;  /* 0x000000010c0c7836 */ /* 0x000fe20000000000 */
[----:B------:R2:W-:Y:S04]  /*1670*/  SYNCS.ARRIVE.TRANS64.A1T0 RZ, [R2+URZ+0x130], RZ ;  /* 0x000130ff02ff79a7 */ /* 0x0005e800081000ff */
[----:B------:R-:W-:-:S04]  /*1680*/  ISETP.NE.AND P0, PT, R12, 0x2, PT ;  /* 0x000000020c00780c */ /* 0x000fc80003f05270 */
[----:B------:R-:W-:Y:S02]  /*1690*/  SEL R12, R12, RZ, P0 ;  /* 0x000000ff0c0c7207 */ /* 0x000fe40000000000 */
[----:B--2---:R-:W-:-:S04]  /*16a0*/  SEL R2, RZ, 0x1, P0 ;  /* 0x00000001ff027807 */ /* 0x004fc80000000000 */
[----:B------:R-:W-:-:S07]  /*16b0*/  LOP3.LUT R11, R11, R2, RZ, 0x3c, !PT ;  /* 0x000000020b0b7212 */ /* 0x000fce00078e3cff */
.L_x_18:
[----:B------:R-:W-:Y:S01]  /*16c0*/  UMOV UR4, 0x400 ;  /* 0x0000040000047882 */ /* 0x000fe20000000000 */
[----:B------:R-:W-:Y:S01]  /*16d0*/  SHF.L.U32 R2, R17, 0x1f, RZ ;  /* 0x0000001f11027819 */ /* 0x000fe200000006ff */
[----:B-1----:R-:W-:Y:S01]  /*16e0*/  ULEA UR4, UR37, UR4, 0x18 ;  /* 0x0000000425047291 */ /* 0x002fe2000f8ec0ff */
[----:B------:R-:W-:Y:S01]  /*16f0*/  R2UR UR34, R15 ;  /* 0x000000000f2272ca */ /* 0x000fe200000e0000 */
[----:B------:R-:W-:Y:S01]  /*1700*/  UISETP.GE.U32.AND UP0, UPT, UR13, 0x3f, UPT ;  /* 0x0000003f0d00788c */ /* 0x000fe2000bf06070 */
[----:B------:R-:W-:Y:S01]  /*1710*/  R2UR UR11, R14 ;  /* 0x000000000e0b72ca */ /* 0x000fe200000e0000 */
[----:B------:R-:W-:Y:S01]  /*1720*/  ULEA UR8, UR6, UR4, 0x3 ;  /* 0x0000000406087291 */ /* 0x000fe2000f8e18ff */
[----:B------:R-:W-:-:S08]  /*1730*/  UMOV UR21, URZ ;  /* 0x000000ff00157c82 */ /* 0x000fd00008000000 */
[----:B------:R1:W2:Y:S01]  /*1740*/  SYNCS.PHASECHK.TRANS64.TRYWAIT P0, [UR8+0x40], R2 ;  /* 0x00004002ff0075a7 */ /* 0x0002a20008001108 */
[----:B------:R-:W-:Y:S02]  /*1750*/  USHF.L.U32 UR34, UR34, 0x6, URZ ;  /* 0x0000000622227899 */ /* 0x000fe400080006ff */
[----:B------:R-:W-:Y:S01]  /*1760*/  USHF.L.U32 UR11, UR11, 0x7, URZ ;  /* 0x000000070b0b7899 */ /* 0x000fe200080006ff */
[----:B------:R-:W-:Y:S11]  /*1770*/  BRA.U !UP0, `(.L_x_20) ;  /* 0x0000000108c07547 */ /* 0x000ff6000b800000 */
[----:B------:R-:W-:Y:S01]  /*1780*/  UIADD3 UR18, UPT, UPT, UR34, 0x20, URZ ;  /* 0x0000002022127890 */ /* 0x000fe2000fffe0ff */
[----:B------:R-:W-:Y:S01]  /*1790*/  UMOV UR24, URZ ;  /* 0x000000ff00187c82 */ /* 0x000fe20008000000 */
[----:B------:R-:W-:-:S10]  /*17a0*/  UMOV UR25, UR6 ;  /* 0x0000000600197c82 */ /* 0x000fd40008000000 */
.L_x_25:
[----:B-1----:R-:W-:Y:S01]  /*17b0*/  ULEA UR33, UR25, UR4, 0x3 ;  /* 0x0000000419217291 */ /* 0x002fe2000f8e18ff */
[----:B--2---:R-:W-:Y:S01]  /*17c0*/  @!P5 MOV R3, 0x6000 ;  /* 0x000060000003d802 */ /* 0x004fe20000000f00 */
[----:B--2---:R-:W-:Y:S10]  /*17d0*/  @P0 BRA `(.L_x_21) ;  /* 0x00000000000c0947 */ /* 0x004ff40003800000 */
[----:B------:R-:W-:-:S04]  /*17e0*/  SHF.L.U32 R4, R17, 0x1f, RZ ;  /* 0x0000001f11047819 */ /* 0x000fc800000006ff */
[----:B------:R-:W2:Y:S02]  /*17f0*/  SYNCS.PHASECHK.TRANS64.TRYWAIT P0, [UR33+0x40], R4 ;  /* 0x00004004ff0075a7 */ /* 0x000ea40008001121 */
[----:B--2---:R-:W-:Y:S05]  /*1800*/  @!P0 BRA `(.L_x_22) ;  /* 0x0000006400888947 */ /* 0x004fea0003800000 */
.L_x_21:
[----:B------:R2:W-:Y:S01]  /*1810*/  @!P5 SYNCS.ARRIVE.TRANS64 RZ, [UR33], R3 ;  /* 0x00000003ffffd9a7 */ /* 0x0005e20008000021 */
[----:B------:R-:W-:Y:S04]  /*1820*/  BSSY.RECONVERGENT B0, `(.L_x_23) ;  /* 0x0000003000007945 */ /* 0x000fe80003800200 */
[----:B------:R-:W-:Y:S05]  /*1830*/  @P4 BRA `(.L_x_24) ;  /* 0x0000000000044947 */ /* 0x000fea0003800000 */
[----:B------:R-:W-:Y:S05]  /*1840*/  BPT.TRAP 0x1 ;  /* 0x000000040000795c */ /* 0x000fea0000300000 */
.L_x_24:
[----:B------:R-:W-:Y:S05]  /*1850*/  BSYNC.RECONVERGENT B0 ;  /* 0x0000000000007941 */ /* 0x000fea0003800200 */
.L_x_23:
[----:B------:R-:W-:Y:S02]  /*1860*/  UIADD3 UR6, UPT, UPT, UR25, 0x1, URZ ;  /* 0x0000000119067890 */ /* 0x000fe4000fffe0ff */
[----:B------:R-:W-:Y:S02]  /*1870*/  ULEA UR16, UR25, UR4, 0xd ;  /* 0x0000000419107291 */ /* 0x000fe4000f8e68ff */
[----:B------:R-:W-:Y:S02]  /*1880*/  UISETP.NE.AND UP0, UPT, UR6, 0x8, UPT ;  /* 0x000000080600788c */ /* 0x000fe4000bf05270 */
[----:B------:R-:W-:Y:S02]  /*1890*/  UIADD3 UR30, UP1, UPT, UR22, 0x80, URZ ;  /* 0x00000080161e7890 */ /* 0x000fe4000ff3e0ff */
[----:B------:R-:W-:Y:S02]  /*18a0*/  USEL UR9, URZ, 0x1, UP0 ;  /* 0x00000001ff097887 */ /* 0x000fe40008000000 */
[----:B------:R-:W-:-:S02]  /*18b0*/  USEL UR6, UR6, URZ, UP0 ;  /* 0x000000ff06067287 */ /* 0x000fc40008000000 */
[----:B------:R-:W-:Y:S02]  /*18c0*/  UIADD3 UR28, UP0, UPT, UR22, 0x180, URZ ;  /* 0x00000180161c7890 */ /* 0x000fe4000ff1e0ff */
[----:B------:R-:W-:Y:S01]  /*18d0*/  ULEA UR8, UR6, UR4, 0x3 ;  /* 0x0000000406087291 */ /* 0x000fe2000f8e18ff */
[----:B------:R-:W-:Y:S01]  /*18e0*/  LOP3.LUT R17, R17, UR9, RZ, 0x3c, !PT ;  /* 0x0000000911117c12 */ /* 0x000fe2000f8e3cff */
[----:B------:R-:W-:Y:S02]  /*18f0*/  USHF.L.U32 UR35, UR24, 0x5, URZ ;  /* 0x0000000518237899 */ /* 0x000fe400080006ff */
[----:B------:R-:W-:Y:S01]  /*1900*/  UIADD3.X UR31, UPT, UPT, URZ, UR23, URZ, UP1, !UPT ;  /* 0x00000017ff1f7290 */ /* 0x000fe20008ffe4ff */
[----:B-1----:R-:W-:Y:S01]  /*1910*/  SHF.L.U32 R2, R17, 0x1f, RZ ;  /* 0x0000001f11027819 */ /* 0x002fe200000006ff */
[----:B------:R-:W-:Y:S02]  /*1920*/  UIADD3 UR32, UPT, UPT, UR16, 0x8800, URZ ;  /* 0x0000880010207890 */ /* 0x000fe4000fffe0ff */
[----:B------:R-:W-:Y:S01]  /*1930*/  UIADD3 UR16, UPT, UPT, UR16, 0x9800, URZ ;  /* 0x0000980010107890 */ /* 0x000fe2000fffe0ff */
[----:B------:R1:W1:Y:S01]  /*1940*/  SYNCS.PHASECHK.TRANS64.TRYWAIT P0, [UR8+0x40], R2 ;  /* 0x00004002ff0075a7 */ /* 0x0002620008001108 */
[----:B------:R-:W-:-:S02]  /*1950*/  ULEA UR8, UR25, UR4, 0xe ;  /* 0x0000000419087291 */ /* 0x000fc4000f8e70ff */
[----:B------:R-:W-:Y:S02]  /*1960*/  UIADD3.X UR29, UPT, UPT, URZ, UR23, URZ, UP0, !UPT ;  /* 0x00000017ff1d7290 */ /* 0x000fe400087fe4ff */
[----:B------:R-:W-:Y:S01]  /*1970*/  UIADD3 UR8, UPT, UPT, UR8, 0x18800, URZ ;  /* 0x0001880008087890 */ /* 0x000fe2000fffe0ff */
[----:B------:R-:W-:Y:S01]  /*1980*/  UMOV UR26, 0x0 ;  /* 0x00000000001a7882 */ /* 0x000fe20000000000 */
[----:B------:R-:W-:Y:S01]  /*1990*/  UMOV UR27, 0x10000000 ;  /* 0x10000000001b7882 */ /* 0x000fe20000000000 */
[----:B------:R-:W-:Y:S01]  /*19a0*/  UMOV UR17, UR33 ;  /* 0x0000002100117c82 */ /* 0x000fe20008000000 */
[----:B------:R-:W-:Y:S01]  /*19b0*/  UMOV UR20, UR36 ;  /* 0x0000002400147c82 */ /* 0x000fe20008000000 */
[----:B------:R-:W-:Y:S01]  /*19c0*/  UMOV UR19, UR35 ;  /* 0x0000002300137c82 */ /* 0x000fe20008000000 */
[----:B------:R-:W-:Y:S01]  /*19d0*/  UMOV UR12, UR36 ;  /* 0x00000024000c7c82 */ /* 0x000fe20008000000 */
[----:B------:R-:W-:Y:S01]  /*19e0*/  UMOV UR9, UR33 ;  /* 0x0000002100097c82 */ /* 0x000fe20008000000 */
[----:B------:R-:W-:Y:S01]  /*19f0*/  UMOV UR10, UR35 ;  /* 0x00000023000a7c82 */ /* 0x000fe20008000000 */
[----:B------:R1:W-:Y:S01]  /*1a00*/  UTMALDG.3D [UR32], [UR30], desc[UR26] ;  /* 0x00001a201e0075b4 */ /* 0x0003e20008011000 */
[----:B------:R-:W-:Y:S01]  /*1a10*/  UIADD3 UR24, UPT, UPT, UR24, 0x1, URZ ;  /* 0x0000000118187890 */ /* 0x000fe2000fffe0ff */
[----:B------:R-:W-:Y:S01]  /*1a20*/  UMOV UR21, UR5 ;  /* 0x0000000500157c82 */ /* 0x000fe20008000000 */
[----:B------:R-:W-:-:S02]  /*1a30*/  UMOV UR25, UR6 ;  /* 0x0000000600197c82 */ /* 0x000fc40008000000 */
[----:B------:R-:W-:Y:S01]  /*1a40*/  UISETP.NE.AND UP0, UPT, UR24, UR5, UPT ;  /* 0x000000051800728c */ /* 0x000fe2000bf05270 */
[----:B------:R1:W-:Y:S01]  /*1a50*/  UTMALDG.3D [UR16], [UR30], desc[UR26] ;  /* 0x00001a101e0075b4 */ /* 0x0003e20008011000 */
[----:B------:R1:W-:Y:S07]  /*1a60*/  UTMALDG.3D [UR8], [UR28], desc[UR26] ;  /* 0x00001a081c0075b4 */ /* 0x0003ee0008011000 */
[----:B------:R-:W-:Y:S05]  /*1a70*/  BRA.U UP0, `(.L_x_25) ;  /* 0xfffffffd004c7547 */ /* 0x000fea000b83ffff */
.L_x_20:
[----:B-1----:R-:W-:Y:S01]  /*1a80*/  ULEA UR8, UR6, UR4, 0x3 ;  /* 0x0000000406087291 */ /* 0x002fe2000f8e18ff */
[----:B------:R-:W-:Y:S01]  /*1a90*/  SHF.L.U32 R2, R17, 0x1f, RZ ;  /* 0x0000001f11027819 */ /* 0x000fe200000006ff */
[----:B------:R-:W-:Y:S01]  /*1aa0*/  @!P1 SYNCS.ARRIVE.TRANS64.A1T0 RZ, [UR4+0xc8], RZ ;  /* 0x0000c8ffffff99a7 */ /* 0x000fe20008100004 */
[----:B------:R-:W-:-:S06]  /*1ab0*/  UISETP.GT.AND UP0, UPT, UR15, UR14, UPT ;  /* 0x0000000e0f00728c */ /* 0x000fcc000bf04270 */
[----:B--2---:R1:W2:Y:S03]  /*1ac0*/  SYNCS.PHASECHK.TRANS64.TRYWAIT P0, [UR8+0x40], R2 ;  /* 0x00004002ff0075a7 */ /* 0x0042a60008001108 */
[----:B------:R-:W-:Y:S05]  /*1ad0*/  BRA.U !UP0, `(.L_x_26) ;  /* 0x0000000108c47547 */ /* 0x000fea000b800000 */
[----:B------:R-:W-:Y:S02]  /*1ae0*/  UIADD3 UR29, UPT, UPT, UR7, UR21, URZ ;  /* 0x00000015071d7290 */ /* 0x000fe4000fffe0ff */
[----:B------:R-:W-:Y:S01]  /*1af0*/  UIADD3 UR18, UPT, UPT, UR34, 0x20, URZ ;  /* 0x0000002022127890 */ /* 0x000fe2000fffe0ff */
[----:B------:R-:W-:-:S11]  /*1b00*/  UMOV UR35, UR6 ;  /* 0x0000000600237c82 */ /* 0x000fd60008000000 */
.L_x_31:
[----:B-1----:R-:W-:Y:S01]  /*1b10*/  ULEA UR25, UR35, UR4, 0x3 ;  /* 0x0000000423197291 */ /* 0x002fe2000f8e18ff */
[----:B--2---:R-:W-:Y:S01]  /*1b20*/  @!P5 MOV R3, 0x6000 ;  /* 0x000060000003d802 */ /* 0x004fe20000000f00 */
[----:B--2---:R-:W-:Y:S10]  /*1b30*/  @P0 BRA `(.L_x_27) ;  /* 0x00000000000c0947 */ /* 0x004ff40003800000 */
[----:B------:R-:W-:-:S04]  /*1b40*/  SHF.L.U32 R4, R17, 0x1f, RZ ;  /* 0x0000001f11047819 */ /* 0x000fc800000006ff */
[----:B------:R-:W2:Y:S02]  /*1b50*/  SYNCS.PHASECHK.TRANS64.TRYWAIT P0, [UR25+0x40], R4 ;  /* 0x00004004ff0075a7 */ /* 0x000ea40008001119 */
[----:B--2---:R-:W-:Y:S05]  /*1b60*/  @!P0 BRA `(.L_x_28) ;  /* 0x0000006000c88947 */ /* 0x004fea0003800000 */
.L_x_27:
[----:B------:R2:W-:Y:S01]  /*1b70*/  @!P5 SYNCS.ARRIVE.TRANS64 RZ, [UR25], R3 ;  /* 0x00000003ffffd9a7 */ /* 0x0005e20008000019 */
[----:B------:R-:W-:Y:S04]  /*1b80*/  BSSY.RECONVERGENT B0, `(.L_x_29) ;  /* 0x0000003000007945 */ /* 0x000fe80003800200 */
[----:B------:R-:W-:Y:S05]  /*1b90*/  @P4 BRA `(.L_x_30) ;  /* 0x0000000000044947 */ /* 0x000fea0003800000 */
[----:B------:R-:W-:Y:S05]  /*1ba0*/  BPT.TRAP 0x1 ;  /* 0x000000040000795c */ /* 0x000fea0000300000 */
.L_x_30:
[----:B------:R-:W-:Y:S05]  /*1bb0*/  BSYNC.RECONVERGENT B0 ;  /* 0x0000000000007941 */ /* 0x000fea0003800200 */
.L_x_29:
        /* <DEDUP_REMOVED lines=10> */
[----:B------:R-:W-:Y:S01]  /*1c60*/  UIADD3 UR24, UPT, UPT, UR16, 0x8800, URZ ;  /* 0x0000880010187890 */ /* 0x000fe2000fffe0ff */
[----:B-1----:R-:W-:Y:S01]  /*1c70*/  SHF.L.U32 R2, R17, 0x1f, RZ ;  /* 0x0000001f11027819 */ /* 0x002fe200000006ff */
[----:B------:R-:W-:Y:S02]  /*1c80*/  UIADD3.X UR39, UPT, UPT, URZ, UR23, URZ, UP1, !UPT ;  /* 0x00000017ff277290 */ /* 0x000fe40008ffe4ff */
        /* <DEDUP_REMOVED lines=13> */
[----:B------:R-:W-:Y:S01]  /*1d60*/  UMOV UR9, UR25 ;  /* 0x0000001900097c82 */ /* 0x000fe20008000000 */
[----:B------:R1:W-:Y:S01]  /*1d70*/  UTMALDG.3D [UR24], [UR38], desc[UR30] ;  /* 0x00001e18260075b4 */ /* 0x0003e20008011000 */
[----:B------:R-:W-:Y:S01]  /*1d80*/  UMOV UR10, UR27 ;  /* 0x0000001b000a7c82 */ /* 0x000fe20008000000 */
[----:B------:R-:W-:Y:S01]  /*1d90*/  UIADD3 UR21, UPT, UPT, UR21, 0x1, URZ ;  /* 0x0000000115157890 */ /* 0x000fe2000fffe0ff */
[----:B------:R-:W-:-:S03]  /*1da0*/  UMOV UR35, UR6 ;  /* 0x0000000600237c82 */ /* 0x000fc60008000000 */
[----:B------:R-:W-:Y:S01]  /*1db0*/  UISETP.NE.AND UP0, UPT, UR21, UR29, UPT ;  /* 0x0000001d1500728c */ /* 0x000fe2000bf05270 */
[----:B------:R1:W-:Y:S01]  /*1dc0*/  UTMALDG.3D [UR16], [UR38], desc[UR30] ;  /* 0x00001e10260075b4 */ /* 0x0003e20008011000 */
[----:B------:R1:W-:Y:S07]  /*1dd0*/  UTMALDG.3D [UR8], [UR32], desc[UR30] ;  /* 0x00001e08200075b4 */ /* 0x0003ee0008011000 */
[----:B------:R-:W-:Y:S05]  /*1de0*/  BRA.U UP0, `(.L_x_31) ;  /* 0xfffffffd00487547 */ /* 0x000fea000b83ffff */
.L_x_26:
[C---:B-1----:R-:W-:Y:S01]  /*1df0*/  LEA R2, R16.reuse, UR4, 0x3 ;  /* 0x0000000410027c11 */ /* 0x042fe2000f8e18ff */
[----:B------:R-:W-:Y:S01]  /*1e00*/  NOP ;  /* 0x0000000000007918 */ /* 0x000fe20000000000 */
[----:B--2---:R-:W-:Y:S02]  /*1e10*/  SHF.L.U32 R3, R13, 0x1f, RZ ;  /* 0x0000001f0d037819 */ /* 0x004fe400000006ff */
[----:B------:R-:W-:Y:S02]  /*1e20*/  LEA R4, R16, UR4, 0x4 ;  /* 0x0000000410047c11 */ /* 0x000fe4000f8e20ff */
[----:B------:R-:W1:Y:S02]  /*1e30*/  SYNCS.PHASECHK.TRANS64.TRYWAIT P0, [R2+URZ+0xd0], R3 ;  /* 0x0000d003020075a7 */ /* 0x000e6400080011ff */
[----:B-1----:R-:W-:Y:S05]  /*1e40*/  @!P0 BRA `(.L_x_32) ;  /* 0x0000006000288947 */ /* 0x002fea0003800000 */
.L_x_138:
[----:B------:R-:W2:Y:S01]  /*1e50*/  LDS.128 R4, [R4+0x160] ;  /* 0x0001600004047984 */ /* 0x000ea20000000c00 */
[----:B---3--:R-:W-:Y:S01]  /*1e60*/  ISETP.GE.AND P0, PT, R26, 0x1, PT ;  /* 0x000000011a00780c */ /* 0x008fe20003f06270 */
[----:B-1----:R-:W-:Y:S01]  /*1e70*/  VIADD R2, R2, 0xe0 ;  /* 0x000000e002027836 */ /* 0x002fe20000000000 */
[----:B------:R-:W-:Y:S01]  /*1e80*/  @!PT LDS RZ, [RZ] ;  /* 0x00000000fffff984 */ /* 0x000fe20000000800 */
[----:B------:R-:W-:Y:S01]  /*1e90*/  @!PT LDS RZ, [RZ] ;  /* 0x00000000fffff984 */ /* 0x000fe20000000800 */
[----:B------:R-:W-:Y:S01]  /*1ea0*/  @!PT LDS RZ, [RZ] ;  /* 0x00000000fffff984 */ /* 0x000fe20000000800 */
[----:B------:R-:W-:Y:S01]  /*1eb0*/  @!PT LDS RZ, [RZ] ;  /* 0x00000000fffff984 */ /* 0x000fe20000000800 */
[----:B------:R1:W-:Y:S06]  /*1ec0*/  MEMBAR.ALL.CTA ;  /* 0x0000000000007992 */ /* 0x0003ec0000008000 */
[----:B-1----:R-:W1:Y:S01]  /*1ed0*/  FENCE.VIEW.ASYNC.S ;  /* 0x00000000000073c6 */ /* 0x002e620000000000 */
[----:B------:R-:W-:-:S04]  /*1ee0*/  PRMT R2, RZ, 0x654, R2 ;  /* 0x00000654ff027816 */ /* 0x000fc80000000002 */
[----:B-1----:R1:W-:Y:S01]  /*1ef0*/  SYNCS.ARRIVE.TRANS64.RED.A1T0 RZ, [R2+URZ], RZ ;  /* 0x000000ff02ff79a7 */ /* 0x0023e200081004ff */
[----:B--2---:R-:W-:-:S13]  /*1f00*/  LOP3.LUT P2, RZ, R6, 0x1, RZ, 0xc0, !PT ;  /* 0x0000000106ff7812 */ /* 0x004fda000784c0ff */
[----:B------:R-:W-:Y:S01]  /*1f10*/  @P2 SHF.R.U32.HI R3, RZ, 0x10, R5 ;  /* 0x00000010ff032819 */ /* 0x000fe20000011605 */
[----:B------:R-:W-:Y:S01]  /*1f20*/  VOTEU.ANY UP0, P2 ;  /* 0x0000000000ff7886 */ /* 0x000fe20001000100 */
[----:B------:R-:W-:Y:S02]  /*1f30*/  @P2 MOV R10, R4 ;  /* 0x00000004000a2202 */ /* 0x000fe40000000f00 */
[----:B------:R-:W-:Y:S02]  /*1f40*/  @P2 R2UR.BROADCAST UR8, R3 ;  /* 0x00000000030822ca */ /* 0x000fe400008e0000 */
[----:B------:R-:W-:-:S11]  /*1f50*/  @P2 LOP3.LUT R9, R5, 0xffff, RZ, 0xc0, !PT ;  /* 0x0000ffff05092812 */ /* 0x000fd600078ec0ff */
[----:B------:R-:W-:Y:S01]  /*1f60*/  @UP0 UMOV UR36, UR8 ;  /* 0x0000000800240c82 */ /* 0x000fe20008000000 */
[----:B-1----:R-:W-:Y:S05]  /*1f70*/  @!P0 BRA `(.L_x_33) ;  /* 0x0000000000b88947 */ /* 0x002fea0003800000 */
[----:B------:R-:W4:Y:S01]  /*1f80*/  LDC.64 R4, c[0x0][0xb18] ;  /* 0x0002c600ff047b82 */ /* 0x000f220000000a00 */
[----:B------:R-:W-:-:S07]  /*1f90*/  ISETP.NE.AND P3, PT, R26, 0x1, PT ;  /* 0x000000011a00780c */ /* 0x000fce0003f65270 */
[----:B------:R-:W1:Y:S08]  /*1fa0*/  LDC.64 R6, c[0x0][0xb10] ;  /* 0x0002c400ff067b82 */ /* 0x000e700000000a00 */
[----:B------:R-:W2:Y:S08]  /*1fb0*/  LDC R14, c[0x0][0xb20] ;  /* 0x0002c800ff0e7b82 */ /* 0x000eb00000000800 */
[----:B------:R-:W3:Y:S01]  /*1fc0*/  LDC R15, c[0x0][0xb0c] ;  /* 0x0002c300ff0f7b82 */ /* 0x000ee20000000800 */
[----:B----4-:R-:W-:Y:S01]  /*1fd0*/  IMAD.HI.U32 R19, R0, R5, RZ ;  /* 0x0000000500137227 */ /* 0x010fe200078e00ff */
[----:B------:R-:W-:-:S03]  /*1fe0*/  ISETP.NE.AND P0, PT, R4, 0x1, PT ;  /* 0x000000010400780c */ /* 0x000fc60003f05270 */
[----:B------:R-:W-:-:S03]  /*1ff0*/  IMAD.HI.U32 R5, R9, R5, RZ ;  /* 0x0000000509057227 */ /* 0x000fc600078e00ff */
[----:B------:R-:W4:Y:S01]  /*2000*/  LDC.64 R2, c[0x0][0xb28] ;  /* 0x0002ca00ff027b82 */ /* 0x000f220000000a00 */
[----:B-1----:R-:W-:-:S04]  /*2010*/  IMAD.HI.U32 R20, R8, R6, RZ ;  /* 0x0000000608147227 */ /* 0x002fc800078e00ff */
[----:B------:R-:W-:Y:S01]  /*2020*/  IMAD.HI.U32 R21, R10, R6, RZ ;  /* 0x000000060a157227 */ /* 0x000fe200078e00ff */
[----:B------:R-:W-:Y:S02]  /*2030*/  SHF.R.U32.HI R20, RZ, R7, R20 ;  /* 0x00000007ff147219 */ /* 0x000fe40000011614 */
[-C--:B--2---:R-:W-:Y:S02]  /*2040*/  SHF.R.U32.HI R19, RZ, R14.reuse, R19 ;  /* 0x0000000eff137219 */ /* 0x084fe40000011613 */
[----:B------:R-:W-:Y:S02]  /*2050*/  SHF.R.U32.HI R5, RZ, R14, R5 ;  /* 0x0000000eff057219 */ /* 0x000fe40000011605 */
[----:B------:R-:W-:Y:S02]  /*2060*/  SEL R19, R0, R19, !P0 ;  /* 0x0000001300137207 */ /* 0x000fe40004000000 */
[----:B------:R-:W-:Y:S02]  /*2070*/  SHF.R.U32.HI R21, RZ, R7, R21 ;  /* 0x00000007ff157219 */ /* 0x000fe40000011615 */
[----:B---3--:R-:W-:-:S02]  /*2080*/  ISETP.NE.AND P1, PT, R15, 0x1, PT ;  /* 0x000000010f00780c */ /* 0x008fc40003f25270 */
[----:B------:R-:W-:Y:S02]  /*2090*/  SEL R5, R9, R5, !P0 ;  /* 0x0000000509057207 */ /* 0x000fe40004000000 */
[----:B------:R-:W-:Y:S02]  /*20a0*/  SEL R20, R8, R20, !P1 ;  /* 0x0000001408147207 */ /* 0x000fe40004800000 */
[----:B------:R-:W-:Y:S01]  /*20b0*/  SEL R21, R10, R21, !P1 ;  /* 0x000000150a157207 */ /* 0x000fe20004800000 */
[----:B----4-:R-:W-:-:S04]  /*20c0*/  IMAD.HI.U32 R18, R19, R2, RZ ;  /* 0x0000000213127227 */ /* 0x010fc800078e00ff */
        /* <DEDUP_REMOVED lines=10> */
[----:B------:R-:W-:-:S04]  /*2170*/  @!P0 IMAD.HI.U32 R7, R21, R2, RZ ;  /* 0x0000000215078227 */ /* 0x000fc800078e00ff */
[----:B------:R-:W-:Y:S01]  /*2180*/  IMAD.MOV R2, RZ, RZ, -R6 ;  /* 0x000000ffff027224 */ /* 0x000fe200078e0a06 */
[----:B------:R-:W-:Y:S02]  /*2190*/  @!P0 SHF.R.U32.HI R3, RZ, R3, R7 ;  /* 0x00000003ff038219 */ /* 0x000fe40000011607 */
[----:B------:R-:W-:Y:S01]  /*21a0*/  IADD3 R7, PT, PT, -R5, RZ, RZ ;  /* 0x000000ff05077210 */ /* 0x000fe20007ffe1ff */
[----:B------:R-:W-:Y:S01]  /*21b0*/  IMAD R2, R26, R2, R5 ;  /* 0x000000021a027224 */ /* 0x000fe200078e0205 */
        /* <DEDUP_REMOVED lines=10> */
.L_x_33:
[----:B------:R-:W1:Y:S02]  /*2260*/  LDCU UR8, c[0x0][0xb30] ;  /* 0x00016600ff0877ac */ /* 0x000e640008000800 */
[----:B-1----:R-:W-:-:S09]  /*2270*/  UISETP.NE.AND UP0, UPT, UR8, 0x1, UPT ;  /* 0x000000010800788c */ /* 0x002fd2000bf05270 */
[----:B------:R-:W-:Y:S05]  /*2280*/  BRA.U UP0, `(.L_x_34) ;  /* 0x0000000100407547 */ /* 0x000fea000b800000 */
[----:B------:R-:W1:Y:S08]  /*2290*/  LDC.64 R4, c[0x0][0xb10] ;  /* 0x0002c400ff047b82 */ /* 0x000e700000000a00 */
[----:B------:R-:W2:Y:S08]  /*22a0*/  LDC.64 R2, c[0x0][0xb18] ;  /* 0x0002c600ff027b82 */ /* 0x000eb00000000a00 */
[----:B------:R-:W3:Y:S08]  /*22b0*/  LDC R6, c[0x0][0xb20] ;  /* 0x0002c800ff067b82 */ /* 0x000ef00000000800 */
[----:B------:R-:W4:Y:S01]  /*22c0*/  LDC R7, c[0x0][0xb0c] ;  /* 0x0002c300ff077b82 */ /* 0x000f220000000800 */
[----:B-1----:R-:W-:-:S05]  /*22d0*/  IMAD.HI.U32 R4, R10, R4, RZ ;  /* 0x000000040a047227 */ /* 0x002fca00078e00ff */
[----:B------:R-:W-:Y:S01]  /*22e0*/  SHF.R.U32.HI R4, RZ, R5, R4 ;  /* 0x00000005ff047219 */ /* 0x000fe20000011604 */
[----:B--2---:R-:W-:Y:S01]  /*22f0*/  IMAD.HI.U32 R3, R9, R3, RZ ;  /* 0x0000000309037227 */ /* 0x004fe200078e00ff */
[----:B------:R-:W-:-:S04]  /*2300*/  ISETP.NE.AND P0, PT, R2, 0x1, PT ;  /* 0x000000010200780c */ /* 0x000fc80003f05270 */
[----:B---3--:R-:W-:-:S04]  /*2310*/  SHF.R.U32.HI R3, RZ, R6, R3 ;  /* 0x00000006ff037219 */ /* 0x008fc80000011603 */
[----:B------:R-:W-:Y:S02]  /*2320*/  SEL R3, R9, R3, !P0 ;  /* 0x0000000309037207 */ /* 0x000fe40004000000 */
[----:B----4-:R-:W-:-:S04]  /*2330*/  ISETP.NE.AND P1, PT, R7, 0x1, PT ;  /* 0x000000010700780c */ /* 0x010fc80003f25270 */
[----:B------:R-:W-:-:S05]  /*2340*/  SEL R4, R10, R4, !P1 ;  /* 0x000000040a047207 */ /* 0x000fca0004800000 */
[----:B------:R-:W-:Y:S02]  /*2350*/  IMAD.IADD R5, R3, 0x1, -R4 ;  /* 0x0000000103057824 */ /* 0x000fe400078e0a04 */
[----:B------:R-:W-:Y:S02]  /*2360*/  IMAD.IADD R3, R4, 0x1, -R3 ;  /* 0x0000000104037824 */ /* 0x000fe400078e0a03 */
[----:B------:R-:W-:Y:S02]  /*2370*/  IMAD R10, R5, R7, R10 ;  /* 0x00000007050a7224 */ /* 0x000fe400078e020a */
[----:B------:R-:W-:-:S07]  /*2380*/  IMAD R9, R3, R2, R9 ;  /* 0x0000000203097224 */ /* 0x000fce00078e0209 */
.L_x_34:
[----:B------:R-:W-:Y:S01]  /*2390*/  VIADD R16, R16, 0x1 ;  /* 0x0000000110107836 */ /* 0x000fe20000000000 */
[----:B------:R-:W-:Y:S01]  /*23a0*/  PLOP3.LUT P1, PT, PT, PT, PT, 0x80, 0x8 ;  /* 0x000000000008781c */ /* 0x000fe20003f2f070 */
[----:B------:R-:W-:Y:S02]  /*23b0*/  IMAD.IADD R15, R10, 0x1, R63 ;  /* 0x000000010a0f7824 */ /* 0x000fe400078e023f */
[----:B------:R-:W-:Y:S01]  /*23c0*/  IMAD.IADD R14, R9, 0x1, R62 ;  /* 0x00000001090e7824 */ /* 0x000fe200078e023e */
[----:B------:R-:W-:-:S04]  /*23d0*/  ISETP.NE.AND P0, PT, R16, 0x2, PT ;  /* 0x000000021000780c */ /* 0x000fc80003f05270 */
[----:B------:R-:W-:Y:S02]  /*23e0*/  SEL R2, RZ, 0x1, P0 ;  /* 0x00000001ff027807 */ /* 0x000fe40000000000 */
[----:B------:R-:W-:Y:S02]  /*23f0*/  SEL R16, R16, RZ, P0 ;  /* 0x000000ff10107207 */ /* 0x000fe40000000000 */
[----:B------:R-:W-:Y:S01]  /*2400*/  LOP3.LUT R13, R13, R2, RZ, 0x3c, !PT ;  /* 0x000000020d0d7212 */ /* 0x000fe200078e3cff */
[----:B------:R-:W-:Y:S06]  /*2410*/  @P2 BRA `(.L_x_35) ;  /* 0xfffffff000682947 */ /* 0x000fec000383ffff */
[----:B------:R-:W-:Y:S01]  /*2420*/  UIADD3 UR4, UPT, UPT, UR4, 0x40, URZ ;  /* 0x0000004004047890 */ /* 0x000fe2000fffe0ff */
[----:B------:R-:W-:-:S03]  /*2430*/  SHF.L.U32 R2, R17, 0x1f, RZ ;  /* 0x0000001f11027819 */ /* 0x000fc600000006ff */
[----:B------:R-:W-:-:S09]  /*2440*/  ULEA UR5, UR6, UR4, 0x3 ;  /* 0x0000000406057291 */ /* 0x000fd2000f8e18ff */
[----:B------:R-:W1:Y:S02]  /*2450*/  SYNCS.PHASECHK.TRANS64.TRYWAIT P0, [UR5], R2 ;  /* 0x00000002ff0075a7 */ /* 0x000e640008001105 */
[----:B-1----:R-:W-:Y:S05]  /*2460*/  @!P0 BRA `(.L_x_36) ;  /* 0x0000005800b48947 */ /* 0x002fea0003800000 */
.L_x_140:
[----:B------:R-:W-:-:S04]  /*2470*/  UIADD3 UR6, UPT, UPT, UR6, 0x1, URZ ;  /* 0x0000000106067890 */ /* 0x000fc8000fffe0ff */
[----:B------:R-:W-:-:S04]  /*2480*/  UISETP.NE.AND UP0, UPT, UR6, 0x8, UPT ;  /* 0x000000080600788c */ /* 0x000fc8000bf05270 */
[----:B------:R-:W-:Y:S02]  /*2490*/  USEL UR7, URZ, 0x1, UP0 ;  /* 0x00000001ff077887 */ /* 0x000fe40008000000 */
[----:B------:R-:W-:-:S04]  /*24a0*/  USEL UR6, UR6, URZ, UP0 ;  /* 0x000000ff06067287 */ /* 0x000fc80008000000 */
[----:B------:R-:W-:Y:S01]  /*24b0*/  ULEA UR5, UR6, UR4, 0x3 ;  /* 0x0000000406057291 */ /* 0x000fe2000f8e18ff */
[----:B-1----:R-:W-:-:S04]  /*24c0*/  LOP3.LUT R2, R17, UR7, RZ, 0x3c, !PT ;  /* 0x0000000711027c12 */ /* 0x002fc8000f8e3cff */
[----:B------:R-:W-:-:S04]  /*24d0*/  SHF.L.U32 R3, R2, 0x1f, RZ ;  /* 0x0000001f02037819 */ /* 0x000fc800000006ff */
[----:B------:R-:W1:Y:S02]  /*24e0*/  SYNCS.PHASECHK.TRANS64.TRYWAIT P0, [UR5], R3 ;  /* 0x00000003ff0075a7 */ /* 0x000e640008001105 */
[----:B-1----:R-:W-:Y:S05]  /*24f0*/  @!P0 BRA `(.L_x_37) ;  /* 0x0000005800a88947 */ /* 0x002fea0003800000 */
.L_x_142:
[----:B------:R-:W-:-:S04]  /*2500*/  UIADD3 UR6, UPT, UPT, UR6, 0x1, URZ ;  /* 0x0000000106067890 */ /* 0x000fc8000fffe0ff */
[----:B------:R-:W-:-:S04]  /*2510*/  UISETP.NE.AND UP0, UPT, UR6, 0x8, UPT ;  /* 0x000000080600788c */ /* 0x000fc8000bf05270 */
[----:B------:R-:W-:Y:S02]  /*2520*/  USEL UR7, URZ, 0x1, UP0 ;  /* 0x00000001ff077887 */ /* 0x000fe40008000000 */
[----:B------:R-:W-:-:S04]  /*2530*/  USEL UR6, UR6, URZ, UP0 ;  /* 0x000000ff06067287 */ /* 0x000fc80008000000 */
[----:B------:R-:W-:Y:S01]  /*2540*/  ULEA UR5, UR6, UR4, 0x3 ;  /* 0x0000000406057291 */ /* 0x000fe2000f8e18ff */
[----:B------:R-:W-:-:S04]  /*2550*/  LOP3.LUT R2, R2, UR7, RZ, 0x3c, !PT ;  /* 0x0000000702027c12 */ /* 0x000fc8000f8e3cff */
[----:B-1----:R-:W-:-:S04]  /*2560*/  SHF.L.U32 R3, R2, 0x1f, RZ ;  /* 0x0000001f02037819 */ /* 0x002fc800000006ff */
[----:B------:R-:W1:Y:S02]  /*2570*/  SYNCS.PHASECHK.TRANS64.TRYWAIT P0, [UR5], R3 ;  /* 0x00000003ff0075a7 */ /* 0x000e640008001105 */
[----:B-1----:R-:W-:Y:S05]  /*2580*/  @!P0 BRA `(.L_x_38) ;  /* 0x00000058009c8947 */ /* 0x002fea0003800000 */
.L_x_144:
        /* <DEDUP_REMOVED lines=9> */
.L_x_146:
        /* <DEDUP_REMOVED lines=9> */
.L_x_148:
        /* <DEDUP_REMOVED lines=9> */
.L_x_150:
        /* <DEDUP_REMOVED lines=9> */
.L_x_152:
[----:B------:R-:W-:-:S04]  /*27d0*/  UIADD3 UR6, UPT, UPT, UR6, 0x1, URZ ;  /* 0x0000000106067890 */ /* 0x000fc8000fffe0ff */
[----:B------:R-:W-:-:S04]  /*27e0*/  UISETP.NE.AND UP0, UPT, UR6, 0x8, UPT ;  /* 0x000000080600788c */ /* 0x000fc8000bf05270 */
[----:B------:R-:W-:Y:S02]  /*27f0*/  USEL UR5, URZ, 0x1, UP0 ;  /* 0x00000001ff057887 */ /* 0x000fe40008000000 */
[----:B------:R-:W-:-:S04]  /*2800*/  USEL UR6, UR6, URZ, UP0 ;  /* 0x000000ff06067287 */ /* 0x000fc80008000000 */
[----:B------:R-:W-:Y:S01]  /*2810*/  ULEA UR6, UR6, UR4, 0x3 ;  /* 0x0000000406067291 */ /* 0x000fe2000f8e18ff */
[----:B------:R-:W-:-:S04]  /*2820*/  LOP3.LUT R2, R2, UR5, RZ, 0x3c, !PT ;  /* 0x0000000502027c12 */ /* 0x000fc8000f8e3cff */
[----:B------:R-:W-:Y:S01]  /*2830*/  SHF.L.U32 R2, R2, 0x1f, RZ ;  /* 0x0000001f02027819 */ /* 0x000fe200000006ff */
[----:B-1--4-:R-:W-:-:S07]  /*2840*/  IMAD.U32 R0, RZ, RZ, UR6 ;  /* 0x00000006ff007e24 */ /* 0x012fce000f8e00ff */
.L_x_43:
[----:B-1----:R1:W2:Y:S02]  /*2850*/  SYNCS.PHASECHK.TRANS64.TRYWAIT P0, [R0+URZ], R2 ;  /* 0x00000002000075a7 */ /* 0x0022a400080011ff */
[----:B--2---:R-:W-:Y:S05]  /*2860*/  @!P0 NANOSLEEP.SYNCS 0x989680 ;  /* 0x009896800000895d */ /* 0x004fea0003900000 */
[----:B------:R-:W2:Y:S02]  /*2870*/  @!P0 SYNCS.PHASECHK.TRANS64 P0, [R0+URZ], R2 ;  /* 0x00000002000085a7 */ /* 0x000ea400080010ff */
[----:B--2---:R-:W-:Y:S05]  /*2880*/  @P0 EXIT ;  /* 0x000000000000094d */ /* 0x004fea0003800000 */
[----:B------:R-:W-:Y:S05]  /*2890*/  BRA `(.L_x_43) ;  /* 0xfffffffc00ec7947 */ /* 0x000fea000383ffff */
.L_x_17:
[----:B------:R-:W-:-:S04]  /*28a0*/  UISETP.NE.AND UP1, UPT, UR37, URZ, UPT ;  /* 0x000000ff2500728c */ /* 0x000fc8000bf25270 */
[----:B------:R-:W-:-:S09]  /*28b0*/  UISETP.NE.OR UP1, UPT, UR8, 0x1, UP1 ;  /* 0x000000010800788c */ /* 0x000fd20008f25670 */
[----:B------:R-:W-:Y:S05]  /*28c0*/  BRA.U UP1, `(.L_x_44) ;  /* 0x0000000501487547 */ /* 0x000fea000b800000 */
[----:B------:R-:W-:Y:S01]  /*28d0*/  ISETP.NE.AND P2, PT, R2, RZ, PT ;  /* 0x000000ff0200720c */ /* 0x000fe20003f45270 */
[----:B------:R-:W-:Y:S01]  /*28e0*/  IMAD.MOV.U32 R12, RZ, RZ, 0x1 ;  /* 0x00000001ff0c7424 */ /* 0x000fe200078e00ff */
[----:B------:R-:W-:Y:S02]  /*28f0*/  CS2R R10, SRZ ;  /* 0x00000000000a7805 */ /* 0x000fe4000001ff00 */
[----:B------:R-:W-:Y:S01]  /*2900*/  CS2R R8, SRZ ;  /* 0x0000000000087805 */ /* 0x000fe2000001ff00 */
[----:B------:R-:W-:Y:S01]  /*2910*/  UMOV UR4, 0x400 ;  /* 0x0000040000047882 */ /* 0x000fe20000000000 */
[----:B------:R-:W-:Y:S01]  /*2920*/  UMOV UR6, URZ ;  /* 0x000000ff00067c82 */ /* 0x000fe20008000000 */
[----:B------:R-:W-:-:S12]  /*2930*/  ULEA UR37, UR37, UR4, 0x18 ;  /* 0x0000000425257291 */ /* 0x000fd8000f8ec0ff */
.L_x_48:
[----:B------:R-:W-:Y:S02]  /*2940*/  LEA R0, R8, UR37, 0x3 ;  /* 0x0000002508007c11 */ /* 0x000fe4000f8e18ff */
[----:B------:R-:W-:-:S03]  /*2950*/  SHF.L.U32 R4, R9, 0x1f, RZ ;  /* 0x0000001f09047819 */ /* 0x000fc600000006ff */
[----:B------:R-:W-:Y:S01]  /*2960*/  VIADD R5, R0, 0x140 ;  /* 0x0000014000057836 */ /* 0x000fe20000000000 */
[----:B------:R-:W1:Y:S02]  /*2970*/  SYNCS.PHASECHK.TRANS64.TRYWAIT P0, [R0+URZ+0x130], R4 ;  /* 0x00013004000075a7 */ /* 0x000e6400080011ff */
[----:B-1----:R-:W-:Y:S05]  /*2980*/  @!P0 BRA `(.L_x_45) ;  /* 0x0000005800148947 */ /* 0x002fea0003800000 */
.L_x_153:
[----:B------:R-:W-:Y:S01]  /*2990*/  ULEA UR5, UR6, UR37, 0x3 ;  /* 0x0000002506057291 */ /* 0x000fe2000f8e18ff */
[----:B-1----:R-:W-:Y:S01]  /*29a0*/  PRMT R0, RZ, 0x654, R5 ;  /* 0x00000654ff007816 */ /* 0x002fe20000000005 */
[----:B------:R-:W-:Y:S01]  /*29b0*/  @!P2 IMAD.MOV.U32 R4, RZ, RZ, 0x10 ;  /* 0x00000010ff04a424 */ /* 0x000fe200078e00ff */
[----:B------:R-:W-:Y:S01]  /*29c0*/  SHF.L.U32 R5, R12, 0x1f, RZ ;  /* 0x0000001f0c057819 */ /* 0x000fe200000006ff */
[----:B------:R-:W-:Y:S01]  /*29d0*/  UIADD3 UR4, UPT, UPT, UR5, 0xd0, URZ ;  /* 0x000000d005047890 */ /* 0x000fe2000fffe0ff */
[----:B------:R1:W-:Y:S05]  /*29e0*/  SYNCS.ARRIVE.TRANS64.RED.A1T0 RZ, [R0+URZ], RZ ;  /* 0x000000ff00ff79a7 */ /* 0x0003ea00081004ff */
[----:B------:R-:W-:Y:S01]  /*29f0*/  IMAD.U32 R6, RZ, RZ, UR4 ;  /* 0x00000004ff067e24 */ /* 0x000fe2000f8e00ff */
[----:B------:R-:W2:Y:S04]  /*2a00*/  SYNCS.PHASECHK.TRANS64.TRYWAIT P0, [UR5+0xe0], R5 ;  /* 0x0000e005ff0075a7 */ /* 0x000ea80008001105 */
[----:B------:R-:W-:Y:S01]  /*2a10*/  PRMT R6, R2, 0x654, R6 ;  /* 0x0000065402067816 */ /* 0x000fe20000000006 */
[----:B-12---:R-:W-:Y:S06]  /*2a20*/  @!P0 BRA `(.L_x_46) ;  /* 0x0000005800008947 */ /* 0x006fec0003800000 */
.L_x_155:
[----:B------:R-:W-:Y:S01]  /*2a30*/  ULEA UR4, UR6, UR37, 0x4 ;  /* 0x0000002506047291 */ /* 0x000fe2000f8e20ff */
[----:B------:R-:W-:Y:S01]  /*2a40*/  SEL R3, R6, R3, !P2 ;  /* 0x0000000306037207 */ /* 0x000fe20005000000 */
[----:B------:R-:W-:Y:S01]  /*2a50*/  UIADD3 UR5, UPT, UPT, UR5, 0xd0, URZ ;  /* 0x000000d005057890 */ /* 0x000fe2000fffe0ff */
[----:B-1----:R-:W-:Y:S01]  /*2a60*/  LEA R0, R11, UR37, 0x3 ;  /* 0x000000250b007c11 */ /* 0x002fe2000f8e18ff */
[----:B------:R-:W-:Y:S01]  /*2a70*/  UIADD3 UR4, UPT, UPT, UR4, 0x160, URZ ;  /* 0x0000016004047890 */ /* 0x000fe2000fffe0ff */
[----:B------:R1:W-:Y:S01]  /*2a80*/  @!P2 SYNCS.ARRIVE.TRANS64.RED RZ, [R3+URZ], R4 ;  /* 0x0000000403ffa9a7 */ /* 0x0003e200080004ff */
[----:B------:R-:W-:Y:S01]  /*2a90*/  UIADD3 UR6, UPT, UPT, UR6, 0x1, URZ ;  /* 0x0000000106067890 */ /* 0x000fe2000fffe0ff */
[----:B------:R-:W-:-:S03]  /*2aa0*/  VIADD R8, R8, 0x1 ;  /* 0x0000000108087836 */ /* 0x000fc60000000000 */
[----:B------:R-:W-:Y:S02]  /*2ab0*/  UISETP.NE.AND UP0, UPT, UR6, 0x2, UPT ;  /* 0x000000020600788c */ /* 0x000fe4000bf05270 */
[----:B------:R-:W-:Y:S01]  /*2ac0*/  ISETP.NE.AND P0, PT, R8, 0x2, PT ;  /* 0x000000020800780c */ /* 0x000fe20003f05270 */
[----:B------:R-:W-:Y:S06]  /*2ad0*/  UGETNEXTWORKID.BROADCAST [UR4], [UR5] ;  /* 0x00000000040073ca */ /* 0x000fec0008000100 */
[----:B------:R-:W-:Y:S02]  /*2ae0*/  USEL UR4, URZ, 0x1, UP0 ;  /* 0x00000001ff047887 */ /* 0x000fe40008000000 */
[----:B------:R-:W-:-:S04]  /*2af0*/  USEL UR6, UR6, URZ, UP0 ;  /* 0x000000ff06067287 */ /* 0x000fc80008000000 */
[----:B------:R-:W-:Y:S02]  /*2b00*/  LOP3.LUT R12, R12, UR4, RZ, 0x3c, !PT ;  /* 0x000000040c0c7c12 */ /* 0x000fe4000f8e3cff */
[----:B-1----:R-:W-:-:S04]  /*2b10*/  SHF.L.U32 R4, R10, 0x1f, RZ ;  /* 0x0000001f0a047819 */ /* 0x002fc800000006ff */
[----:B------:R-:W1:Y:S02]  /*2b20*/  SYNCS.PHASECHK.TRANS64.TRYWAIT P1, [R0+URZ+0xd0], R4 ;  /* 0x0000d004000075a7 */ /* 0x000e6400080211ff */
[----:B-1----:R-:W-:Y:S05]  /*2b30*/  @!P1 BRA `(.L_x_47) ;  /* 0x0000005400d49947 */ /* 0x002fea0003800000 */
.L_x_156:
[C---:B-1----:R-:W-:Y:S01]  /*2b40*/  LEA R4, R11.reuse, UR37, 0x4 ;  /* 0x000000250b047c11 */ /* 0x042fe2000f8e20ff */
[----:B------:R-:W-:Y:S01]  /*2b50*/  VIADD R0, R0, 0xe0 ;  /* 0x000000e000007836 */ /* 0x000fe20000000000 */
[----:B------:R-:W-:Y:S01]  /*2b60*/  SEL R8, R8, RZ, P0 ;  /* 0x000000ff08087207 */ /* 0x000fe20000000000 */
[----:B------:R-:W-:-:S03]  /*2b70*/  VIADD R11, R11, 0x1 ;  /* 0x000000010b0b7836 */ /* 0x000fc60000000000 */
[----:B------:R-:W1:Y:S01]  /*2b80*/  LDS.128 R4, [R4+0x160] ;  /* 0x0001600004047984 */ /* 0x000e620000000c00 */
[----:B------:R-:W-:Y:S02]  /*2b90*/  PRMT R0, RZ, 0x654, R0 ;  /* 0x00000654ff007816 */ /* 0x000fe40000000000 */
[C---:B------:R-:W-:Y:S01]  /*2ba0*/  ISETP.NE.AND P1, PT, R11.reuse, 0x2, PT ;  /* 0x000000020b00780c */ /* 0x040fe20003f25270 */
[----:B------:R-:W-:Y:S01]  /*2bb0*/  @!PT LDS RZ, [RZ] ;  /* 0x00000000fffff984 */ /* 0x000fe20000000800 */
[----:B------:R-:W-:Y:S01]  /*2bc0*/  @!PT LDS RZ, [RZ] ;  /* 0x00000000fffff984 */ /* 0x000fe20000000800 */
[----:B------:R-:W-:Y:S01]  /*2bd0*/  @!PT LDS RZ, [RZ] ;  /* 0x00000000fffff984 */ /* 0x000fe20000000800 */
[----:B------:R-:W-:Y:S01]  /*2be0*/  @!PT LDS RZ, [RZ] ;  /* 0x00000000fffff984 */ /* 0x000fe20000000800 */
[----:B------:R2:W-:Y:S06]  /*2bf0*/  MEMBAR.ALL.CTA ;  /* 0x0000000000007992 */ /* 0x0005ec0000008000 */
[----:B--2---:R-:W2:Y:S01]  /*2c00*/  FENCE.VIEW.ASYNC.S ;  /* 0x00000000000073c6 */ /* 0x004ea20000000000 */
[----:B------:R-:W-:Y:S01]  /*2c10*/  SEL R11, R11, RZ, P1 ;  /* 0x000000ff0b0b7207 */ /* 0x000fe20000800000 */
[----:B--2---:R2:W-:Y:S01]  /*2c20*/  SYNCS.ARRIVE.TRANS64.RED.A1T0 RZ, [R0+URZ], RZ ;  /* 0x000000ff00ff79a7 */ /* 0x0045e200081004ff */
[----:B-1----:R-:W-:-:S02]  /*2c30*/  LOP3.LUT P3, RZ, R6, 0x1, RZ, 0xc0, !PT ;  /* 0x0000000106ff7812 */ /* 0x002fc4000786c0ff */
[----:B------:R-:W-:-:S04]  /*2c40*/  SEL R4, RZ, 0x1, P1 ;  /* 0x00000001ff047807 */ /* 0x000fc80000800000 */
[----:B------:R-:W-:Y:S02]  /*2c50*/  LOP3.LUT R10, R10, R4, RZ, 0x3c, !PT ;  /* 0x000000040a0a7212 */ /* 0x000fe400078e3cff */
[----:B--2---:R-:W-:-:S04]  /*2c60*/  SEL R0, RZ, 0x1, P0 ;  /* 0x00000001ff007807 */ /* 0x004fc80000000000 */
[----:B------:R-:W-:Y:S01]  /*2c70*/  LOP3.LUT R9, R9, R0, RZ, 0x3c, !PT ;  /* 0x0000000009097212 */ /* 0x000fe200078e3cff */
[----:B------:R-:W-:Y:S06]  /*2c80*/  @P3 BRA `(.L_x_48) ;  /* 0xfffffffc002c3947 */ /* 0x000fec000383ffff */
[----:B------:R-:W-:Y:S01]  /*2c90*/  ULEA UR5, UR6, UR37, 0x3 ;  /* 0x0000002506057291 */ /* 0x000fe2000f8e18ff */
[----:B------:R-:W-:-:S08]  /*2ca0*/  SHF.L.U32 R2, R12, 0x1f, RZ ;  /* 0x0000001f0c027819 */ /* 0x000fd000000006ff */
[----:B------:R-:W1:Y:S02]  /*2cb0*/  SYNCS.PHASECHK.TRANS64 P0, [UR5+0xe0], R2 ;  /* 0x0000e002ff0075a7 */ /* 0x000e640008001005 */
[----:B-1----:R-:W-:Y:S05]  /*2cc0*/  @P0 BRA `(.L_x_49) ;  /* 0x0000000000080947 */ /* 0x002fea0003800000 */
[----:B------:R-:W1:Y:S02]  /*2cd0*/  SYNCS.PHASECHK.TRANS64.TRYWAIT P0, [UR5+0xe0], R2 ;  /* 0x0000e002ff0075a7 */ /* 0x000e640008001105 */
[----:B-1----:R-:W-:Y:S05]  /*2ce0*/  @!P0 BRA `(.L_x_50) ;  /* 0x00000054007c8947 */ /* 0x002fea0003800000 */
.L_x_49:
[----:B------:R-:W-:-:S04]  /*2cf0*/  UIADD3 UR4, UPT, UPT, UR6, 0x1, URZ ;  /* 0x0000000106047890 */ /* 0x000fc8000fffe0ff */
[----:B------:R-:W-:-:S04]  /*2d00*/  UISETP.NE.AND UP0, UPT, UR4, 0x2, UPT ;  /* 0x000000020400788c */ /* 0x000fc8000bf05270 */
[----:B------:R-:W-:Y:S02]  /*2d10*/  USEL UR7, URZ, 0x1, UP0 ;  /* 0x00000001ff077887 */ /* 0x000fe40008000000 */
[----:B------:R-:W-:-:S04]  /*2d20*/  USEL UR4, UR4, URZ, UP0 ;  /* 0x000000ff04047287 */ /* 0x000fc80008000000 */
[----:B------:R-:W-:Y:S01]  /*2d30*/  ULEA UR4, UR4, UR37, 0x3 ;  /* 0x0000002504047291 */ /* 0x000fe2000f8e18ff */
[----:B-1----:R-:W-:-:S04]  /*2d40*/  LOP3.LUT R2, R12, UR7, RZ, 0x3c, !PT ;  /* 0x000000070c027c12 */ /* 0x002fc8000f8e3cff */
[----:B------:R-:W-:-:S04]  /*2d50*/  SHF.L.U32 R0, R2, 0x1f, RZ ;  /* 0x0000001f02007819 */ /* 0x000fc800000006ff */
[----:B------:R-:W1:Y:S02]  /*2d60*/  SYNCS.PHASECHK.TRANS64 P0, [UR4+0xe0], R0 ;  /* 0x0000e000ff0075a7 */ /* 0x000e640008001004 */
[----:B-1----:R-:W-:Y:S05]  /*2d70*/  @P0 EXIT ;  /* 0x000000000000094d */ /* 0x002fea0003800000 */
[----:B------:R-:W-:Y:S02]  /*2d80*/  SHF.L.U32 R2, R2, 0x1f, RZ ;  /* 0x0000001f02027819 */ /* 0x000fe400000006ff */
[----:B------:R-:W-:-:S07]  /*2d90*/  MOV R0, UR4 ;  /* 0x0000000400007c02 */ /* 0x000fce0008000f00 */
.L_x_51:
[----:B-1----:R1:W2:Y:S02]  /*2da0*/  SYNCS.PHASECHK.TRANS64.TRYWAIT P0, [R0+URZ+0xe0], R2 ;  /* 0x0000e002000075a7 */ /* 0x0022a400080011ff */
[----:B--2---:R-:W-:Y:S05]  /*2db0*/  @!P0 NANOSLEEP.SYNCS 0x989680 ;  /* 0x009896800000895d */ /* 0x004fea0003900000 */
[----:B------:R-:W2:Y:S02]  /*2dc0*/  @!P0 SYNCS.PHASECHK.TRANS64 P0, [R0+URZ+0xe0], R2 ;  /* 0x0000e002000085a7 */ /* 0x000ea400080010ff */
[----:B--2---:R-:W-:Y:S05]  /*2dd0*/  @P0 EXIT ;  /* 0x000000000000094d */ /* 0x004fea0003800000 */
[----:B------:R-:W-:Y:S05]  /*2de0*/  BRA `(.L_x_51) ;  /* 0xfffffffc00ec7947 */ /* 0x000fea000383ffff */
.L_x_44:
[----:B------:R-:W-:-:S09]  /*2df0*/  UISETP.NE.AND UP1, UPT, UR8, URZ, UPT ;  /* 0x000000ff0800728c */ /* 0x000fd2000bf25270 */
[----:B------:R-:W-:Y:S05]  /*2e00*/  BRA.U UP1, `(.L_x_52) ;  /* 0x0000000d01cc7547 */ /* 0x000fea000b800000 */
[----:B------:R-:W-:Y:S01]  /*2e10*/  UMOV UR4, 0x40 ;  /* 0x0000004000047882 */ /* 0x000fe20000000000 */
[----:B------:R-:W-:Y:S01]  /*2e20*/  NOP ;  /* 0x0000000000007918 */ /* 0x000fe20000000000 */
[----:B------:R-:W-:Y:S01]  /*2e30*/  ULEA UR4, UR37, UR4, 0x18 ;  /* 0x0000000425047291 */ /* 0x000fe2000f8ec0ff */
[----:B------:R-:W-:Y:S02]  /*2e40*/  UMOV UR5, 0x400 ;  /* 0x0000040000057882 */ /* 0x000fe40000000000 */
[----:B------:R-:W-:-:S06]  /*2e50*/  ULEA UR37, UR37, UR5, 0x18 ;  /* 0x0000000525257291 */ /* 0x000fcc000f8ec0ff */
[----:B------:R-:W1:Y:S02]  /*2e60*/  LDS.U8 R0, [UR4+0x1c] ;  /* 0x00001c04ff007984 */ /* 0x000e640008000000 */
[----:B-1----:R-:W-:-:S13]  /*2e70*/  ISETP.NE.AND P0, PT, R0, RZ, PT ;  /* 0x000000ff0000720c */ /* 0x002fda0003f05270 */
[----:B------:R-:W-:Y:S05]  /*2e80*/  @P0 BRA `(.L_x_53) ;  /* 0x0000000000580947 */ /* 0x000fea0003800000 */
[----:B------:R-:W-:-:S13]  /*2e90*/  ELECT P0, URZ, PT ;  /* 0x0000000000ff782f */ /* 0x000fda0003800000 */
[----:B------:R-:W-:Y:S05]  /*2ea0*/  @!P0 BRA `(.L_x_54) ;  /* 0x0000000000608947 */ /* 0x000fea0003800000 */
[----:B------:R-:W-:Y:S01]  /*2eb0*/  UMOV UR5, 0x10 ;  /* 0x0000001000057882 */ /* 0x000fe20000000000 */
[----:B------:R-:W-:Y:S01]  /*2ec0*/  HFMA2 R0, -RZ, RZ, 0, 5.9604644775390625e-08 ;  /* 0x00000001ff007431 */ /* 0x000fe200000001ff */
[----:B------:R-:W-:-:S03]  /*2ed0*/  MOV R2, 0xffff ;  /* 0x0000ffff00027802 */ /* 0x000fc60000000f00 */
[----:B------:R-:W-:Y:S04]  /*2ee0*/  DEPBAR.LE SB1, 0x36 ;  /* 0x00009d800000791a */ /* 0x000fe80000000000 */
[----:B------:R-:W1:Y:S02]  /*2ef0*/  UTCATOMSWS.FIND_AND_SET.ALIGN UP0, UR5, UR5 ;  /* 0x00000005000575e3 */ /* 0x000e640008000800 */
[----:B-1----:R-:W-:Y:S01]  /*2f00*/  MOV R3, UR5 ;  /* 0x0000000500037c02 */ /* 0x002fe20008000f00 */
[----:B------:R-:W-:Y:S06]  /*2f10*/  BRA.U UP0, `(.L_x_55) ;  /* 0x0000000100187547 */ /* 0x000fec000b800000 */
.L_x_56:
[----:B------:R-:W-:Y:S05]  /*2f20*/  NANOSLEEP 0x64 ;  /* 0x000000640000795d */ /* 0x000fea0003800000 */
[----:B------:R-:W-:-:S05]  /*2f30*/  UMOV UR5, 0x10 ;  /* 0x0000001000057882 */ /* 0x000fca0000000000 */
[----:B------:R-:W-:Y:S04]  /*2f40*/  DEPBAR.LE SB1, 0x36 ;  /* 0x00009d800000791a */ /* 0x000fe80000000000 */
[----:B------:R-:W1:Y:S02]  /*2f50*/  UTCATOMSWS.FIND_AND_SET.ALIGN UP0, UR5, UR5 ;  /* 0x00000005000575e3 */ /* 0x000e640008000800 */
[----:B-1----:R-:W-:Y:S01]  /*2f60*/  MOV R3, UR5 ;  /* 0x0000000500037c02 */ /* 0x002fe20008000f00 */
[----:B------:R-:W-:Y:S05]  /*2f70*/  BRA.U !UP0, `(.L_x_56) ;  /* 0xfffffffd08e87547 */ /* 0x000fea000b83ffff */
.L_x_55:
[-C--:B------:R-:W-:Y:S02]  /*2f80*/  SHF.L.U32 R2, R2, R3.reuse, RZ ;  /* 0x0000000302027219 */ /* 0x080fe400000006ff */
[----:B------:R-:W-:Y:S01]  /*2f90*/  SHF.L.U32 R0, R0, R3, RZ ;  /* 0x0000000300007219 */ /* 0x000fe200000006ff */
[----:B------:R-:W-:Y:S02]  /*2fa0*/  IMAD.SHL.U32 R3, R3, 0x20, RZ ;  /* 0x0000002003037824 */ /* 0x000fe400078e00ff */
[----:B------:R1:W-:Y:S04]  /*2fb0*/  ATOMS.OR RZ, [UR4+0x14], R2 ;  /* 0x00001402ffff798c */ /* 0x0003e8000b000004 */
[----:B------:R1:W-:Y:S04]  /*2fc0*/  ATOMS.OR RZ, [UR4+0x18], R0 ;  /* 0x00001800ffff798c */ /* 0x0003e8000b000004 */
[----:B------:R1:W-:Y:S01]  /*2fd0*/  STS [UR37+0x180], R3 ;  /* 0x00018003ff007988 */ /* 0x0003e20008000825 */
[----:B------:R-:W-:Y:S05]  /*2fe0*/  BRA `(.L_x_54) ;  /* 0x0000000000107947 */ /* 0x000fea0003800000 */
.L_x_53:
[----:B------:R-:W-:Y:S02]  /*2ff0*/  MOV R0, 0xffffffff ;  /* 0xffffffff00007802 */ /* 0x000fe40000000f00 */
[----:B------:R-:W-:-:S03]  /*3000*/  MOV R2, 0x3030 ;  /* 0x0000303000027802 */ /* 0x000fc60000000f00 */
[----:B------:R1:W-:Y:S04]  /*3010*/  STS [UR37+0x180], R0 ;  /* 0x00018000ff007988 */ /* 0x0003e80008000825 */
[----:B-1-3-5:R-:W-:Y:S05]  /*3020*/  CALL.REL.NOINC `($__internal_1_$__cuda_sm10x_tcgen05_guardrail_trap_phase_invalid_during_alloc) ;  /* 0x0000005800c47944 */ /* 0x02afea0003c00000 */
.L_x_54:
[----:B------:R-:W-:Y:S05]  /*3030*/  WARPSYNC.ALL ;  /* 0x0000000000007948 */ /* 0x000fea0003800000 */
[----:B------:R-:W2:Y:S01]  /*3040*/  S2UR UR5, SR_CgaCtaId ;  /* 0x00000000000579c3 */ /* 0x000ea20000008800 */
[----:B------:R-:W-:Y:S01]  /*3050*/  UMOV UR4, 0x400 ;  /* 0x0000040000047882 */ /* 0x000fe20000000000 */
[----:B------:R-:W-:-:S06]  /*3060*/  NOP ;  /* 0x0000000000007918 */ /* 0x000fcc0000000000 */
[----:B------:R-:W-:Y:S06]  /*3070*/  BAR.ARV 0x6, 0xa0 ;  /* 0x0182800000007b1d */ /* 0x000fec0000002000 */
[----:B------:R-:W4:Y:S01]  /*3080*/  LDCU UR7, c[0x0][0x38c] ;  /* 0x00007180ff0777ac */ /* 0x000f220008000800 */
[----:B------:R-:W-:Y:S01]  /*3090*/  IMAD.MOV.U32 R11, RZ, RZ, 0x1 ;  /* 0x00000001ff0b7424 */ /* 0x000fe200078e00ff */
[----:B------:R-:W-:Y:S01]  /*30a0*/  CS2R R8, SRZ ;  /* 0x0000000000087805 */ /* 0x000fe2000001ff00 */
[----:B------:R-:W-:Y:S01]  /*30b0*/  IMAD.MOV.U32 R10, RZ, RZ, RZ ;  /* 0x000000ffff0a7224 */ /* 0x000fe200078e00ff */
[----:B------:R-:W3:Y:S01]  /*30c0*/  LDCU UR6, c[0x0][0x38c] ;  /* 0x00007180ff0677ac */ /* 0x000ee20008000800 */
[----:B------:R-:W-:Y:S01]  /*30d0*/  UMOV UR15, URZ ;  /* 0x000000ff000f7c82 */ /* 0x000fe20008000000 */
[----:B------:R-:W-:Y:S01]  /*30e0*/  UMOV UR14, URZ ;  /* 0x000000ff000e7c82 */ /* 0x000fe20008000000 */
[----:B--2---:R-:W-:Y:S01]  /*30f0*/  ULEA UR5, UR5, UR4, 0x18 ;  /* 0x0000000405057291 */ /* 0x004fe2000f8ec0ff */
[----:B------:R-:W-:Y:S01]  /*3100*/  UMOV UR24, 0x0 ;  /* 0x0000000000187882 */ /* 0x000fe20000000000 */
[----:B------:R-:W-:-:S02]  /*3110*/  UMOV UR25, 0x4208910 ;  /* 0x0420891000197882 */ /* 0x000fc40000000000 */
[----:B------:R-:W-:Y:S02]  /*3120*/  UIADD3 UR10, UPT, UPT, UR5, 0x8800, URZ ;  /* 0x00008800050a7890 */ /* 0x000fe4000fffe0ff */
[----:B------:R-:W-:Y:S02]  /*3130*/  UIADD3 UR11, UPT, UPT, UR5, 0x18800, URZ ;  /* 0x00018800050b7890 */ /* 0x000fe4000fffe0ff */
[----:B----4-:R-:W-:Y:S01]  /*3140*/  UIADD3 UR7, UPT, UPT, UR7, 0x1f, URZ ;  /* 0x0000001f07077890 */ /* 0x010fe2000fffe0ff */
[----:B-1----:R-:W1:Y:S01]  /*3150*/  LDS R0, [UR5+0x180] ;  /* 0x00018005ff007984 */ /* 0x002e620008000800 */
[----:B------:R-:W-:Y:S02]  /*3160*/  USHF.R.U32.HI UR10, URZ, 0x4, UR10 ;  /* 0x00000004ff0a7899 */ /* 0x000fe4000801160a */
[----:B------:R-:W-:Y:S02]  /*3170*/  USHF.R.S32.HI UR4, URZ, 0x1f, UR7 ;  /* 0x0000001fff047899 */ /* 0x000fe40008011407 */
[----:B------:R-:W-:-:S02]  /*3180*/  USHF.R.U32.HI UR11, URZ, 0x4, UR11 ;  /* 0x00000004ff0b7899 */ /* 0x000fc4000801160b */
[----:B------:R-:W-:Y:S02]  /*3190*/  ULEA.HI UR4, UR4, UR7, URZ, 0x5 ;  /* 0x0000000704047291 */ /* 0x000fe4000f8f28ff */
[----:B------:R-:W-:Y:S02]  /*31a0*/  ULOP3.LUT UR10, UR10, 0x3fff, URZ, 0xc0, !UPT ;  /* 0x00003fff0a0a7892 */ /* 0x000fe4000f8ec0ff */
[----:B------:R-:W-:Y:S02]  /*31b0*/  USHF.R.S32.HI UR4, URZ, 0x5, UR4 ;  /* 0x00000005ff047899 */ /* 0x000fe40008011404 */
[----:B------:R-:W-:Y:S02]  /*31c0*/  ULOP3.LUT UR11, UR11, 0x3fff, URZ, 0xc0, !UPT ;  /* 0x00003fff0b0b7892 */ /* 0x000fe4000f8ec0ff */
[----:B------:R-:W-:Y:S01]  /*31d0*/  UISETP.LT.AND UP0, UPT, UR4, 0x1, UPT ;  /* 0x000000010400788c */ /* 0x000fe2000bf01270 */
[----:B------:R-:W-:Y:S01]  /*31e0*/  UMOV UR22, 0x0 ;  /* 0x0000000000167882 */ /* 0x000fe20000000000 */
[----:B------:R-:W-:-:S02]  /*31f0*/  UMOV UR23, 0x4208910 ;  /* 0x0420891000177882 */ /* 0x000fc40000000000 */
[----:B------:R-:W-:Y:S02]  /*3200*/  USEL UR9, UR4, 0x1, !UP0 ;  /* 0x0000000104097887 */ /* 0x000fe4000c000000 */
[----:B------:R-:W-:Y:S02]  /*3210*/  ULOP3.LUT UR10, UR10, 0x1000000, URZ, 0xfc, !UPT ;  /* 0x010000000a0a7892 */ /* 0x000fe4000f8efcff */
[----:B------:R-:W-:Y:S02]  /*3220*/  ULOP3.LUT UR11, UR11, 0x10000, URZ, 0xfc, !UPT ;  /* 0x000100000b0b7892 */ /* 0x000fe4000f8efcff */
[----:B------:R-:W-:Y:S02]  /*3230*/  UIADD3 UR9, UPT, UPT, -UR9, URZ, URZ ;  /* 0x000000ff09097290 */ /* 0x000fe4000fffe1ff */
[----:B---3--:R-:W-:Y:S01]  /*3240*/  UISETP.GE.AND UP3, UPT, UR6, 0x1, UPT ;  /* 0x000000010600788c */ /* 0x008fe2000bf66270 */
[----:B------:R-:W-:Y:S01]  /*3250*/  UMOV UR20, 0x0 ;  /* 0x0000000000147882 */ /* 0x000fe20000000000 */
[----:B------:R-:W-:Y:S01]  /*3260*/  UMOV UR21, 0x4208910 ;  /* 0x0420891000157882 */ /* 0x000fe20000000000 */
[----:B------:R-:W-:Y:S01]  /*3270*/  UMOV UR18, 0x0 ;  /* 0x0000000000127882 */ /* 0x000fe20000000000 */
[----:B------:R-:W-:Y:S01]  /*3280*/  UMOV UR19, 0x4208910 ;  /* 0x0420891000137882 */ /* 0x000fe20000000000 */
[----:B-1----:R-:W-:-:S15]  /*3290*/  R2UR UR16, R0 ;  /* 0x00000000001072ca */ /* 0x002fde00000e0000 */
.L_x_63:
[----:B------:R-:W-:Y:S02]  /*32a0*/  LEA R0, R10, UR5, 0x3 ;  /* 0x000000050a007c11 */ /* 0x000fe4000f8e18ff */
[----:B------:R-:W-:Y:S02]  /*32b0*/  SHF.L.U32 R2, R9, 0x1f, RZ ;  /* 0x0000001f09027819 */ /* 0x000fe400000006ff */
[----:B------:R-:W-:Y:S01]  /*32c0*/  PLOP3.LUT P0, PT, PT, PT, UP3, 0x80, 0x8 ;  /* 0x000000000008781c */ /* 0x000fe20003f0f038 */
[----:B------:R-:W-:Y:S01]  /*32d0*/  VIADD R3, R0, 0xe0 ;  /* 0x000000e000037836 */ /* 0x000fe20000000000 */
[----:B-1----:R-:W1:Y:S02]  /*32e0*/  SYNCS.PHASECHK.TRANS64.TRYWAIT P1, [R0+URZ+0xd0], R2 ;  /* 0x0000d002000075a7 */ /* 0x002e6400080211ff */
[----:B-1-3--:R-:W-:Y:S09]  /*32f0*/  @!P1 BRA `(.L_x_57) ;  /* 0x0000005000109947 */ /* 0x00aff20003800000 */
.L_x_158:
[----:B------:R-:W-:Y:S01]  /*3300*/  LEA R4, R10, UR5, 0x4 ;  /* 0x000000050a047c11 */ /* 0x000fe2000f8e20ff */
[----:B------:R-:W-:Y:S01]  /*3310*/  @UP3 ULEA UR6, UR14, UR5, 0x3 ;  /* 0x000000050e063291 */ /* 0x000fe2000f8e18ff */
[----:B------:R-:W-:Y:S01]  /*3320*/  PLOP3.LUT P2, PT, PT, PT, PT, 0x80, 0x8 ;  /* 0x000000000008781c */ /* 0x000fe20003f4f070 */
[----:B------:R-:W-:Y:S01]  /*3330*/  ULEA UR7, UR15, UR5, 0x3 ;  /* 0x000000050f077291 */ /* 0x000fe2000f8e18ff */
[----:B------:R-:W-:Y:S02]  /*3340*/  PRMT R3, RZ, 0x654, R3 ;  /* 0x00000654ff037816 */ /* 0x000fe40000000003 */
[----:B------:R-:W2:Y:S01]  /*3350*/  LDS.128 R4, [R4+0x160] ;  /* 0x0001600004047984 */ /* 0x000ea20000000c00 */
[----:B-1----:R-:W-:Y:S02]  /*3360*/  @P0 SHF.L.U32 R2, R8, 0x1f, RZ ;  /* 0x0000001f08020819 */ /* 0x002fe400000006ff */
[----:B------:R-:W-:Y:S01]  /*3370*/  SHF.L.U32 R0, R11, 0x1f, RZ ;  /* 0x0000001f0b007819 */ /* 0x000fe200000006ff */
[----:B------:R-:W-:Y:S01]  /*3380*/  @!PT LDS RZ, [RZ] ;  /* 0x00000000fffff984 */ /* 0x000fe20000000800 */
[----:B------:R-:W-:Y:S01]  /*3390*/  @!PT LDS RZ, [RZ] ;  /* 0x00000000fffff984 */ /* 0x000fe20000000800 */
[----:B------:R-:W-:Y:S01]  /*33a0*/  @!PT LDS RZ, [RZ] ;  /* 0x00000000fffff984 */ /* 0x000fe20000000800 */
[----:B------:R-:W-:Y:S01]  /*33b0*/  @!PT LDS RZ, [RZ] ;  /* 0x00000000fffff984 */ /* 0x000fe20000000800 */
[----:B------:R1:W-:Y:S06]  /*33c0*/  MEMBAR.ALL.CTA ;  /* 0x0000000000007992 */ /* 0x0003ec0000008000 */
[----:B-1----:R-:W1:Y:S02]  /*33d0*/  FENCE.VIEW.ASYNC.S ;  /* 0x00000000000073c6 */ /* 0x002e640000000000 */
[----:B-1----:R1:W-:Y:S01]  /*33e0*/  SYNCS.ARRIVE.TRANS64.RED.A1T0 RZ, [R3+URZ], RZ ;  /* 0x000000ff03ff79a7 */ /* 0x0023e200081004ff */
[----:B------:R1:W3:Y:S01]  /*33f0*/  @P0 SYNCS.PHASECHK.TRANS64.TRYWAIT P2, [UR6], R2 ;  /* 0x00000002ff0005a7 */ /* 0x0002e20008041106 */
[----:B------:R-:W-:Y:S01]  /*3400*/  ULEA.HI UR6, UR15, UR15, URZ, 0x1 ;  /* 0x0000000f0f067291 */ /* 0x000fe2000f8f08ff */
[----:B--2---:R-:W-:-:S03]  /*3410*/  LOP3.LUT P1, RZ, R6, 0x1, RZ, 0xc0, !PT ;  /* 0x0000000106ff7812 */ /* 0x004fc6000782c0ff */
[----:B------:R-:W-:Y:S02]  /*3420*/  USHF.L.U32 UR8, UR6, 0x6, URZ ;  /* 0x0000000606087899 */ /* 0x000fe400080006ff */
[----:B------:R-:W-:Y:S02]  /*3430*/  ULOP3.LUT UR6, UR6, 0xffe, URZ, 0xc0, !UPT ;  /* 0x00000ffe06067892 */ /* 0x000fe4000f8ec0ff */
[----:B------:R-:W-:Y:S02]  /*3440*/  ULOP3.LUT UR8, UR8, 0xffffff80, URZ, 0xc0, !UPT ;  /* 0xffffff8008087892 */ /* 0x000fe4000f8ec0ff */
[----:B------:R-:W-:Y:S02]  /*3450*/  UIADD3 UR6, UPT, UPT, -UR6, UR15, URZ ;  /* 0x0000000f06067290 */ /* 0x000fe4000fffe1ff */
[----:B------:R-:W-:Y:S01]  /*3460*/  UIADD3 UR8, UPT, UPT, UR16, UR8, URZ ;  /* 0x0000000810087290 */ /* 0x000fe2000fffe0ff */
[----:B------:R-:W2:Y:S03]  /*3470*/  SYNCS.PHASECHK.TRANS64.TRYWAIT P0, [UR7+0x110], R0 ;  /* 0x00011000ff0075a7 */ /* 0x000ea60008001107 */
[----:B------:R-:W-:Y:S01]  /*3480*/  ULEA UR8, UR6, UR8, 0x14 ;  /* 0x0000000806087291 */ /* 0x000fe2000f8ea0ff */
[----:B-123--:R-:W-:Y:S11]  /*3490*/  @!P0 BRA `(.L_x_58) ;  /* 0x0000004c00bc8947 */ /* 0x00eff60003800000 */
.L_x_160:
[----:B------:R-:W-:Y:S01]  /*34a0*/  IADD3 R10, PT, PT, R10, 0x1, RZ ;  /* 0x000000010a0a7810 */ /* 0x000fe20007ffe0ff */
[----:B------:R-:W-:Y:S06]  /*34b0*/  BRA.U !UP3, `(.L_x_59) ;  /* 0x000000010bc07547 */ /* 0x000fec000b800000 */
[----:B------:R-:W-:Y:S01]  /*34c0*/  UPLOP3.LUT UP4, UPT, UPT, UPT, UPT, 0x40, 0x4 ;  /* 0x000000000004789c */ /* 0x000fe20003f8e870 */
[----:B------:R-:W-:Y:S01]  /*34d0*/  UMOV UR13, UR9 ;  /* 0x00000009000d7c82 */ /* 0x000fe20008000000 */
[----:B------:R-:W-:Y:S01]  /*34e0*/  UMOV UR12, UR4 ;  /* 0x00000004000c7c82 */ /* 0x000fe20008000000 */
[----:B------:R-:W-:-:S08]  /*34f0*/  UMOV UR17, UR14 ;  /* 0x0000000e00117c82 */ /* 0x000fd00008000000 */
.L_x_62:
[----:B------:R-:W-:Y:S02]  /*3500*/  UIADD3 UR13, UPT, UPT, UR13, 0x1, URZ ;  /* 0x000000010d0d7890 */ /* 0x000fe4000fffe0ff */
[----:B--2---:R-:W-:Y:S02]  /*3510*/  ULEA UR6, UR17, UR5, 0x3 ;  /* 0x0000000511067291 */ /* 0x004fe4000f8e18ff */
[----:B------:R-:W-:Y:S01]  /*3520*/  UISETP.NE.AND UP0, UPT, UR13, URZ, UPT ;  /* 0x000000ff0d00728c */ /* 0x000fe2000bf05270 */
[----:B---3--:R-:W-:Y:S10]  /*3530*/  @P2 BRA `(.L_x_60) ;  /* 0x00000000000c2947 */ /* 0x008ff40003800000 */
[----:B-1----:R-:W-:Y:S04]  /*3540*/  SHF.L.U32 R2, R8, 0x1f, RZ ;  /* 0x0000001f08027819 */ /* 0x002fe800000006ff */
[----:B------:R-:W1:Y:S02]  /*3550*/  SYNCS.PHASECHK.TRANS64.TRYWAIT P0, [UR6], R2 ;  /* 0x00000002ff0075a7 */ /* 0x000e640008001106 */
[----:B-1----:R-:W-:Y:S05]  /*3560*/  @!P0 BRA `(.L_x_61) ;  /* 0x0000004c00a08947 */ /* 0x002fea0003800000 */
.L_x_60:
[----:B------:R-:W-:Y:S01]  /*3570*/  UISETP.NE.AND UP1, UPT, UR12, 0x1, UPT ;  /* 0x000000010c00788c */ /* 0x000fe2000bf25270 */
[----:B------:R-:W-:Y:S01]  /*3580*/  PLOP3.LUT P2, PT, PT, PT, PT, 0x80, 0x8 ;  /* 0x000000000008781c */ /* 0x000fe20003f4f070 */
[----:B------:R-:W-:Y:S02]  /*3590*/  UIADD3 UR14, UPT, UPT, UR17, 0x1, URZ ;  /* 0x00000001110e7890 */ /* 0x000fe4000fffe0ff */
[----:B------:R-:W-:Y:S02]  /*35a0*/  ULEA UR28, UR17, UR11, 0xa ;  /* 0x0000000b111c7291 */ /* 0x000fe4000f8e50ff */
[----:B------:R-:W-:Y:S01]  /*35b0*/  UISETP.NE.AND UP2, UPT, UR14, 0x8, UPT ;  /* 0x000000080e00788c */ /* 0x000fe2000bf45270 */
[----:B------:R-:W-:Y:S01]  /*35c0*/  PLOP3.LUT P0, PT, PT, PT, UP1, 0x80, 0x8 ;  /* 0x000000000008781c */ /* 0x000fe20003f0f018 */
[----:B------:R-:W-:Y:S02]  /*35d0*/  UIADD3 UR40, UPT, UPT, UR28, 0x2, URZ ;  /* 0x000000021c287890 */ /* 0x000fe4000fffe0ff */
[----:B------:R-:W-:Y:S02]  /*35e0*/  USEL UR27, URZ, 0x1, UP2 ;  /* 0x00000001ff1b7887 */ /* 0x000fe40009000000 */
[----:B------:R-:W-:Y:S02]  /*35f0*/  USEL UR14, UR14, URZ, UP2 ;  /* 0x000000ff0e0e7287 */ /* 0x000fe40009000000 */
[----:B------:R-:W-:Y:S02]  /*3600*/  UIADD3 UR36, UPT, UPT, UR28, 0x4, URZ ;  /* 0x000000041c247890 */ /* 0x000fe4000fffe0ff */
[----:B------:R-:W-:Y:S01]  /*3610*/  @UP1 ULEA UR26, UR14, UR5, 0x3 ;  /* 0x000000050e1a1291 */ /* 0x000fe2000f8e18ff */
[----:B------:R-:W-:Y:S01]  /*3620*/  LOP3.LUT R8, R8, UR27, RZ, 0x3c, !PT ;  /* 0x0000001b08087c12 */ /* 0x000fe2000f8e3cff */
[----:B------:R-:W-:Y:S02]  /*3630*/  UIADD3 UR32, UPT, UPT, UR28, 0x6, URZ ;  /* 0x000000061c207890 */ /* 0x000fe4000fffe0ff */
[----:B------:R-:W-:Y:S01]  /*3640*/  UIADD3 UR6, UPT, UPT, UR6, 0x40, URZ ;  /* 0x0000004006067890 */ /* 0x000fe2000fffe0ff */
[----:B-1----:R-:W-:Y:S01]  /*3650*/  @P0 SHF.L.U32 R0, R8, 0x1f, RZ ;  /* 0x0000001f08000819 */ /* 0x002fe200000006ff */
[----:B------:R-:W-:Y:S01]  /*3660*/  UIADD3 UR12, UPT, UPT, UR12, -0x1, URZ ;  /* 0xffffffff0c0c7890 */ /* 0x000fe2000fffe0ff */
[----:B------:R-:W-:Y:S02]  /*3670*/  UMOV UR29, 0x40004040 ;  /* 0x40004040001d7882 */ /* 0x000fe40000000000 */
[----:B------:R2:W3:Y:S01]  /*3680*/  @P0 SYNCS.PHASECHK.TRANS64.TRYWAIT P2, [UR26], R0 ;  /* 0x00000000ff0005a7 */ /* 0x0004e2000804111a */
[----:B------:R-:W-:Y:S01]  /*3690*/  ULEA UR26, UR17, UR10, 0x9 ;  /* 0x0000000a111a7291 */ /* 0x000fe2000f8e48ff */
[----:B------:R-:W-:Y:S01]  /*36a0*/  UMOV UR27, 0x20004020 ;  /* 0x20004020001b7882 */ /* 0x000fe20000000000 */
[----:B------:R-:W-:Y:S02]  /*36b0*/  UMOV UR41, 0x40004040 ;  /* 0x4000404000297882 */ /* 0x000fe40000000000 */
[----:B------:R-:W-:Y:S02]  /*36c0*/  UIADD3 UR38, UPT, UPT, UR26, 0x40, URZ ;  /* 0x000000401a267890 */ /* 0x000fe4000fffe0ff */
[----:B------:R-:W-:Y:S02]  /*36d0*/  UIADD3 UR34, UPT, UPT, UR26, 0x80, URZ ;  /* 0x000000801a227890 */ /* 0x000fe4000fffe0ff */
[----:B------:R-:W-:Y:S01]  /*36e0*/  UIADD3 UR30, UPT, UPT, UR26, 0xc0, URZ ;  /* 0x000000c01a1e7890 */ /* 0x000fe2000fffe0ff */
[----:B------:R2:W-:Y:S01]  /*36f0*/  UTCHMMA gdesc[UR26], gdesc[UR28], tmem[UR8], tmem[UR24], idesc[UR25], UP4 ;  /* 0x00ff181c1a0075ea */ /* 0x0005e2000a000008 */
[----:B------:R-:W-:Y:S01]  /*3700*/  UPLOP3.LUT UP4, UPT, UPT, UPT, UPT, 0x80, 0x8 ;  /* 0x000000000008789c */ /* 0x000fe20003f8f070 */
[----:B------:R-:W-:Y:S01]  /*3710*/  UMOV UR39, 0x20004020 ;  /* 0x2000402000277882 */ /* 0x000fe20000000000 */
[----:B------:R-:W-:Y:S01]  /*3720*/  UMOV UR37, 0x40004040 ;  /* 0x4000404000257882 */ /* 0x000fe20000000000 */
[----:B------:R2:W-:Y:S01]  /*3730*/  UTCHMMA gdesc[UR38], gdesc[UR40], tmem[UR8], tmem[UR22], idesc[UR23], UPT ;  /* 0x00ff1628260075ea */ /* 0x0005e2000b800008 */
[----:B------:R-:W-:Y:S01]  /*3740*/  UMOV UR35, 0x20004020 ;  /* 0x2000402000237882 */ /* 0x000fe20000000000 */
[----:B------:R-:W-:Y:S01]  /*3750*/  UMOV UR33, 0x40004040 ;  /* 0x4000404000217882 */ /* 0x000fe20000000000 */
[----:B------:R-:W-:Y:S01]  /*3760*/  UMOV UR31, 0x20004020 ;  /* 0x20004020001f7882 */ /* 0x000fe20000000000 */
[----:B------:R2:W-:Y:S01]  /*3770*/  UTCHMMA gdesc[UR34], gdesc[UR36], tmem[UR8], tmem[UR20], idesc[UR21], UPT ;  /* 0x00ff1424220075ea */ /* 0x0005e2000b800008 */
[----:B------:R2:W-:Y:S01]  /*3780*/  UTCHMMA gdesc[UR30], gdesc[UR32], tmem[UR8], tmem[UR18], idesc[UR19], UPT ;  /* 0x00ff12201e0075ea */ /* 0x0005e2000b800008 */
[----:B------:R2:W-:Y:S01]  /*3790*/  UTCBAR [UR6], URZ ;  /* 0x000000ff060073e9 */ /* 0x0005e200080000ff */
[----:B------:R-:W-:Y:S01]  /*37a0*/  UMOV UR17, UR14 ;  /* 0x0000000e00117c82 */ /* 0x000fe20008000000 */
[----:B------:R-:W-:Y:S05]  /*37b0*/  BRA.U UP0, `(.L_x_62) ;  /* 0xfffffffd00507547 */ /* 0x000fea000b83ffff */
.L_x_59:
[----:B------:R-:W-:Y:S01]  /*37c0*/  UIADD3 UR15, UPT, UPT, UR15, 0x1, URZ ;  /* 0x000000010f0f7890 */ /* 0x000fe2000fffe0ff */
[C---:B------:R-:W-:Y:S01]  /*37d0*/  ISETP.NE.AND P0, PT, R10.reuse, 0x2, PT ;  /* 0x000000020a00780c */ /* 0x040fe20003f05270 */
[----:B------:R-:W-:Y:S02]  /*37e0*/  UIADD3 UR7, UPT, UPT, UR7, 0xf0, URZ ;  /* 0x000000f007077890 */ /* 0x000fe4000fffe0ff */
[----:B------:R-:W-:Y:S01]  /*37f0*/  UISETP.NE.AND UP0, UPT, UR15, 0x4, UPT ;  /* 0x000000040f00788c */ /* 0x000fe2000bf05270 */
[----:B-12---:R-:W-:Y:S02]  /*3800*/  SEL R0, RZ, 0x1, P0 ;  /* 0x00000001ff007807 */ /* 0x006fe40000000000 */
[----:B------:R-:W-:Y:S01]  /*3810*/  SEL R10, R10, RZ, P0 ;  /* 0x000000ff0a0a7207 */ /* 0x000fe20000000000 */
[----:B------:R-:W-:Y:S01]  /*3820*/  USEL UR6, URZ, 0x1, UP0 ;  /* 0x00000001ff067887 */ /* 0x000fe20008000000 */
[----:B------:R-:W-:Y:S01]  /*3830*/  LOP3.LUT R9, R9, R0, RZ, 0x3c, !PT ;  /* 0x0000000009097212 */ /* 0x000fe200078e3cff */
[----:B------:R-:W-:Y:S01]  /*3840*/  USEL UR15, UR15, URZ, UP0 ;  /* 0x000000ff0f0f7287 */ /* 0x000fe20008000000 */
[----:B------:R1:W-:Y:S03]  /*3850*/  UTCBAR [UR7], URZ ;  /* 0x000000ff070073e9 */ /* 0x0003e600080000ff */
[----:B------:R-:W-:Y:S01]  /*3860*/  LOP3.LUT R11, R11, UR6, RZ, 0x3c, !PT ;  /* 0x000000060b0b7c12 */ /* 0x000fe2000f8e3cff */
[----:B------:R-:W-:Y:S07]  /*3870*/  @P1 BRA `(.L_x_63) ;  /* 0xfffffff800881947 */ /* 0x000fee000383ffff */
[----:B------:R-:W2:Y:S01]  /*3880*/  S2UR UR4, SR_CgaCtaId ;  /* 0x00000000000479c3 */ /* 0x000ea20000008800 */
[----:B------:R-:W-:Y:S01]  /*3890*/  ELECT P0, URZ, PT ;  /* 0x0000000000ff782f */ /* 0x000fe20003800000 */
[----:B------:R-:W-:Y:S01]  /*38a0*/  IMAD.MOV.U32 R0, RZ, RZ, 0x1 ;  /* 0x00000001ff007424 */ /* 0x000fe200078e00ff */
[----:B------:R-:W-:Y:S01]  /*38b0*/  UIADD3 UR5, UPT, UPT, UR5, 0x110, URZ ;  /* 0x0000011005057890 */ /* 0x000fe2000fffe0ff */
[----:B------:R-:W-:Y:S01]  /*38c0*/  SHF.L.U32 R2, R11, 0x1f, RZ ;  /* 0x0000001f0b027819 */ /* 0x000fe200000006ff */
[----:B------:R-:W-:-:S03]  /*38d0*/  UMOV UR6, 0x40 ;  /* 0x0000004000067882 */ /* 0x000fc60000000000 */
[----:B------:R-:W-:Y:S01]  /*38e0*/  UVIRTCOUNT.DEALLOC.SMPOOL 0x80 ;  /* 0x000000800000784c */ /* 0x000fe20000000000 */
[----:B--2---:R-:W-:Y:S02]  /*38f0*/  ULEA UR4, UR4, UR6, 0x18 ;  /* 0x0000000604047291 */ /* 0x004fe4000f8ec0ff */
[----:B------:R-:W-:-:S07]  /*3900*/  ULEA UR6, UR15, UR5, 0x3 ;  /* 0x000000050f067291 */ /* 0x000fce000f8e18ff */
[----:B------:R2:W-:Y:S02]  /*3910*/  @P0 STS.U8 [UR4+0x1c], R0 ;  /* 0x00001c00ff000988 */ /* 0x0005e40008000004 */
[----:B------:R-:W4:Y:S02]  /*3920*/  SYNCS.PHASECHK.TRANS64.TRYWAIT P0, [UR6], R2 ;  /* 0x00000002ff0075a7 */ /* 0x000f240008001106 */
[----:B--2-4-:R-:W-:Y:S05]  /*3930*/  @!P0 BRA `(.L_x_64) ;  /* 0x0000004800c48947 */ /* 0x014fea0003800000 */
.L_x_163:
[----:B-1----:R-:W-:-:S04]  /*3940*/  UIADD3 UR7, UPT, UPT, UR15, 0x1, URZ ;  /* 0x000000010f077890 */ /* 0x002fc8000fffe0ff */
[----:B------:R-:W-:-:S04]  /*3950*/  UISETP.NE.AND UP0, UPT, UR7, 0x4, UPT ;  /* 0x000000040700788c */ /* 0x000fc8000bf05270 */
[----:B------:R-:W-:Y:S02]  /*3960*/  USEL UR8, URZ, 0x1, UP0 ;  /* 0x00000001ff087887 */ /* 0x000fe40008000000 */
[----:B------:R-:W-:-:S04]  /*3970*/  USEL UR7, UR7, URZ, UP0 ;  /* 0x000000ff07077287 */ /* 0x000fc80008000000 */
[----:B------:R-:W-:Y:S01]  /*3980*/  ULEA UR6, UR7, UR5, 0x3 ;  /* 0x0000000507067291 */ /* 0x000fe2000f8e18ff */
[----:B--2---:R-:W-:-:S04]  /*3990*/  LOP3.LUT R2, R11, UR8, RZ, 0x3c, !PT ;  /* 0x000000080b027c12 */ /* 0x004fc8000f8e3cff */
[----:B------:R-:W-:-:S04]  /*39a0*/  SHF.L.U32 R3, R2, 0x1f, RZ ;  /* 0x0000001f02037819 */ /* 0x000fc800000006ff */
[----:B------:R-:W1:Y:S02]  /*39b0*/  SYNCS.PHASECHK.TRANS64.TRYWAIT P0, [UR6], R3 ;  /* 0x00000003ff0075a7 */ /* 0x000e640008001106 */
[----:B-1----:R-:W-:Y:S05]  /*39c0*/  @!P0 BRA `(.L_x_65) ;  /* 0x0000004800b88947 */ /* 0x002fea0003800000 */
.L_x_165:
        /* <DEDUP_REMOVED lines=9> */
.L_x_167:
[----:B------:R-:W-:-:S04]  /*3a60*/  UIADD3 UR7, UPT, UPT, UR7, 0x1, URZ ;  /* 0x0000000107077890 */ /* 0x000fc8000fffe0ff */
[----:B------:R-:W-:-:S04]  /*3a70*/  UISETP.NE.AND UP0, UPT, UR7, 0x4, UPT ;  /* 0x000000040700788c */ /* 0x000fc8000bf05270 */
[----:B------:R-:W-:Y:S02]  /*3a80*/  USEL UR6, URZ, 0x1, UP0 ;  /* 0x00000001ff067887 */ /* 0x000fe40008000000 */
[----:B------:R-:W-:-:S04]  /*3a90*/  USEL UR7, UR7, URZ, UP0 ;  /* 0x000000ff07077287 */ /* 0x000fc80008000000 */
[----:B------:R-:W-:Y:S01]  /*3aa0*/  ULEA UR7, UR7, UR5, 0x3 ;  /* 0x0000000507077291 */ /* 0x000fe2000f8e18ff */
[----:B------:R-:W-:-:S04]  /*3ab0*/  LOP3.LUT R2, R2, UR6, RZ, 0x3c, !PT ;  /* 0x0000000602027c12 */ /* 0x000fc8000f8e3cff */
[----:B------:R-:W-:-:S04]  /*3ac0*/  SHF.L.U32 R2, R2, 0x1f, RZ ;  /* 0x0000001f02027819 */ /* 0x000fc800000006ff */
[----:B------:R-:W2:Y:S02]  /*3ad0*/  SYNCS.PHASECHK.TRANS64.TRYWAIT P0, [UR7], R2 ;  /* 0x00000002ff0075a7 */ /* 0x000ea40008001107 */
[----:B--2---:R-:W-:Y:S05]  /*3ae0*/  @!P0 BRA `(.L_x_67) ;  /* 0x0000004800a08947 */ /* 0x004fea0003800000 */
.L_x_169:
[----:B------:R-:W-:Y:S01]  /*3af0*/  NOP ;  /* 0x0000000000007918 */ /* 0x000fe20000000000 */
[----:B-1----:R-:W1:Y:S01]  /*3b00*/  LDS R0, [UR4+0x14] ;  /* 0x00001404ff007984 */ /* 0x002e620008000800 */
[----:B------:R-:W-:Y:S01]  /*3b10*/  ULOP3.LUT UR6, UR16, 0xffff, URZ, 0xc0, !UPT ;  /* 0x0000ffff10067892 */ /* 0x000fe2000f8ec0ff */
[----:B------:R-:W-:Y:S01]  /*3b20*/  UMOV UR8, 0xffff ;  /* 0x0000ffff00087882 */ /* 0x000fe20000000000 */
[----:B------:R-:W-:Y:S02]  /*3b30*/  UMOV UR5, 0x1 ;  /* 0x0000000100057882 */ /* 0x000fe40000000000 */
[----:B------:R-:W-:-:S04]  /*3b40*/  USHF.R.U32.HI UR6, URZ, 0x5, UR6 ;  /* 0x00000005ff067899 */ /* 0x000fc80008011606 */
[----:B------:R-:W-:Y:S02]  /*3b50*/  USHF.L.U32 UR8, UR8, UR6, URZ ;  /* 0x0000000608087299 */ /* 0x000fe400080006ff */
[----:B------:R-:W-:-:S04]  /*3b60*/  USHF.L.U32 UR5, UR5, UR6, URZ ;  /* 0x0000000605057299 */ /* 0x000fc800080006ff */
[----:B-1----:R-:W-:-:S04]  /*3b70*/  LOP3.LUT R0, R0, UR8, RZ, 0xc0, !PT ;  /* 0x0000000800007c12 */ /* 0x002fc8000f8ec0ff */
[----:B------:R-:W-:-:S13]  /*3b80*/  ISETP.NE.AND P0, PT, R0, UR8, PT ;  /* 0x0000000800007c0c */ /* 0x000fda000bf05270 */
[----:B------:R-:W-:Y:S05]  /*3b90*/  @P0 BRA `(.L_x_68) ;  /* 0x0000000000580947 */ /* 0x000fea0003800000 */
[----:B------:R-:W1:Y:S02]  /*3ba0*/  LDS R0, [UR4+0x18] ;  /* 0x00001804ff007984 */ /* 0x000e640008000800 */
[----:B-1----:R-:W-:-:S04]  /*3bb0*/  LOP3.LUT R0, R0, UR5, RZ, 0xc0, !PT ;  /* 0x0000000500007c12 */ /* 0x002fc8000f8ec0ff */
[----:B------:R-:W-:-:S13]  /*3bc0*/  ISETP.NE.AND P0, PT, R0, UR5, PT ;  /* 0x0000000500007c0c */ /* 0x000fda000bf05270 */
[----:B------:R-:W-:Y:S05]  /*3bd0*/  @P0 BRA `(.L_x_69) ;  /* 0x00000000003c0947 */ /* 0x000fea0003800000 */
[----:B------:R-:W1:Y:S01]  /*3be0*/  S2R R2, SR_LANEID ;  /* 0x0000000000027919 */ /* 0x000e620000000000 */
[----:B------:R-:W-:Y:S01]  /*3bf0*/  ULOP3.LUT UR8, URZ, UR8, URZ, 0x33, !UPT ;  /* 0x00000008ff087292 */ /* 0x000fe2000f8e33ff */
[----:B------:R-:W-:Y:S02]  /*3c00*/  VOTEU.ANY UR7, UPT, PT ;  /* 0x0000000000077886 */ /* 0x000fe400038e0100 */
[----:B------:R-:W-:-:S03]  /*3c10*/  UFLO.U32 UR7, UR7 ;  /* 0x00000007000772bd */ /* 0x000fc600080e0000 */
[----:B------:R-:W-:-:S04]  /*3c20*/  IMAD.U32 R0, RZ, RZ, UR8 ;  /* 0x00000008ff007e24 */ /* 0x000fc8000f8e00ff */
[----:B------:R2:W4:Y:S02]  /*3c30*/  REDUX UR6, R0 ;  /* 0x00000000000673c4 */ /* 0x0005240000000000 */
[----:B------:R1:W-:Y:S02]  /*3c40*/  UTCATOMSWS.AND URZ, UR8 ;  /* 0x0000000800ff79e3 */ /* 0x0003e40008000000 */
[----:B-1----:R-:W-:Y:S02]  /*3c50*/  ISETP.EQ.U32.AND P0, PT, R2, UR7, PT ;  /* 0x0000000702007c0c */ /* 0x002fe4000bf02070 */
[----:B--2---:R-:W-:Y:S02]  /*3c60*/  LOP3.LUT R0, RZ, UR5, RZ, 0x33, !PT ;  /* 0x00000005ff007c12 */ /* 0x004fe4000f8e33ff */
[----:B----4-:R-:W-:Y:S02]  /*3c70*/  MOV R2, UR6 ;  /* 0x0000000600027c02 */ /* 0x010fe40008000f00 */
[----:B------:R-:W1:Y:S07]  /*3c80*/  REDUX UR5, R0 ;  /* 0x00000000000573c4 */ /* 0x000e6e0000000000 */
[----:B------:R2:W-:Y:S01]  /*3c90*/  @P0 ATOMS.AND RZ, [UR4+0x14], R2 ;  /* 0x00001402ffff098c */ /* 0x0005e2000a800004 */
[----:B-1----:R-:W-:-:S05]  /*3ca0*/  IMAD.U32 R0, RZ, RZ, UR5 ;  /* 0x00000005ff007e24 */ /* 0x002fca000f8e00ff */
[----:B------:R2:W-:Y:S01]  /*3cb0*/  @P0 ATOMS.AND RZ, [UR4+0x18], R0 ;  /* 0x00001800ffff098c */ /* 0x0005e2000a800004 */
[----:B------:R-:W-:Y:S05]  /*3cc0*/  BRA `(.L_x_70) ;  /* 0x0000000000147947 */ /* 0x000fea0003800000 */
.L_x_69:
[----:B------:R-:W-:Y:S02]  /*3cd0*/  MOV R2, 0x3cf0 ;  /* 0x00003cf000027802 */ /* 0x000fe40000000f00 */
[----:B---3-5:R-:W-:Y:S05]  /*3ce0*/  CALL.REL.NOINC `($__internal_0_$__cuda_sm10x_tcgen05_guardrail_trap_col_being_dealloced_not_returned_by_alloc) ;  /* 0x0000004c00887944 */ /* 0x028fea0003c00000 */
[----:B------:R-:W-:Y:S05]  /*3cf0*/  BRA `(.L_x_70) ;  /* 0x0000000000087947 */ /* 0x000fea0003800000 */
.L_x_68:
[----:B------:R-:W-:Y:S02]  /*3d00*/  MOV R2, 0x3d20 ;  /* 0x00003d2000027802 */ /* 0x000fe40000000f00 */
[----:B---3-5:R-:W-:Y:S05]  /*3d10*/  CALL.REL.NOINC `($__internal_2_$__cuda_sm10x_tcgen05_guardrail_trap_unallocated_columns_being_dealloced) ;  /* 0x0000004c00947944 */ /* 0x028fea0003c00000 */
.L_x_70:
[----:B------:R-:W-:Y:S01]  /*3d20*/  NOP ;  /* 0x0000000000007918 */ /* 0x000fe20000000000 */
[----:B------:R-:W-:Y:S05]  /*3d30*/  EXIT ;  /* 0x000000000000794d */ /* 0x000fea0003800000 */
.L_x_52:
[----:B------:R-:W-:-:S09]  /*3d40*/  UISETP.NE.OR UP2, UPT, UR8, 0x3, !UP2 ;  /* 0x000000030800788c */ /* 0x000fd2000d745670 */
[----:B------:R-:W-:Y:S05]  /*3d50*/  BRA.U UP2, `(.L_x_71) ;  /* 0x0000001102047547 */ /* 0x000fea000b800000 */
[----:B------:R-:W1:Y:S01]  /*3d60*/  LDC R0, c[0x0][0xb30] ;  /* 0x0002cc00ff007b82 */ /* 0x000e620000000800 */
[----:B------:R-:W2:Y:S01]  /*3d70*/  LDCU.64 UR8, c[0x0][0x888] ;  /* 0x00011100ff0877ac */ /* 0x000ea20008000a00 */
[----:B------:R-:W-:Y:S01]  /*3d80*/  IMAD.MOV.U32 R30, RZ, RZ, 0x1 ;  /* 0x00000001ff1e7424 */ /* 0x000fe200078e00ff */
[----:B------:R-:W-:Y:S01]  /*3d90*/  CS2R R28, SRZ ;  /* 0x00000000001c7805 */ /* 0x000fe2000001ff00 */
[----:B------:R-:W-:Y:S01]  /*3da0*/  IMAD.MOV.U32 R25, RZ, RZ, 0x2000 ;  /* 0x00002000ff197424 */ /* 0x000fe200078e00ff */
[----:B------:R-:W4:Y:S03]  /*3db0*/  LDCU.64 UR4, c[0x0][0x890] ;  /* 0x00011200ff0477ac */ /* 0x000f260008000a00 */
[----:B------:R-:W3:Y:S01]  /*3dc0*/  LDC R24, c[0x0][0x370] ;  /* 0x0000dc00ff187b82 */ /* 0x000ee20000000800 */
[----:B------:R-:W-:Y:S01]  /*3dd0*/  UMOV UR7, 0x400 ;  /* 0x0000040000077882 */ /* 0x000fe20000000000 */
[----:B------:R-:W-:-:S02]  /*3de0*/  UPLOP3.LUT UP1, UPT, UPT, UPT, UPT, 0x40, 0x4 ;  /* 0x000000000004789c */ /* 0x000fc40003f2e870 */
[----:B------:R-:W-:-:S04]  /*3df0*/  ULEA UR7, UR37, UR7, 0x18 ;  /* 0x0000000725077291 */ /* 0x000fc8000f8ec0ff */
[----:B------:R-:W3:Y:S01]  /*3e00*/  LDC R3, c[0x0][0xb0c] ;  /* 0x0002c300ff037b82 */ /* 0x000ee20000000800 */
[----:B------:R-:W-:Y:S02]  /*3e10*/  UIADD3 UR13, UPT, UPT, UR7, 0x98, URZ ;  /* 0x00000098070d7890 */ /* 0x000fe4000fffe0ff */
[----:B--2---:R-:W-:Y:S02]  /*3e20*/  UISETP.NE.U32.AND UP2, UPT, UR8, URZ, UPT ;  /* 0x000000ff0800728c */ /* 0x004fe4000bf45070 */
[----:B------:R-:W-:Y:S02]  /*3e30*/  UIADD3 UR33, UPT, UPT, UR7, 0x80, URZ ;  /* 0x0000008007217890 */ /* 0x000fe4000fffe0ff */
[----:B----4-:R-:W-:Y:S01]  /*3e40*/  UISETP.NE.U32.AND UP3, UPT, UR4, URZ, UPT ;  /* 0x000000ff0400728c */ /* 0x010fe2000bf65070 */
[----:B------:R-:W2:Y:S01]  /*3e50*/  LDC R18, c[0x0][0xb20] ;  /* 0x0002c800ff127b82 */ /* 0x000ea20000000800 */
[----:B-1----:R-:W-:Y:S01]  /*3e60*/  ISETP.NE.AND P1, PT, R0, 0x1, PT ;  /* 0x000000010000780c */ /* 0x002fe20003f25270 */
[----:B------:R-:W-:-:S02]  /*3e70*/  UISETP.NE.AND.EX UP2, UPT, UR9, URZ, UPT, UP2 ;  /* 0x000000ff0900728c */ /* 0x000fc4000bf45320 */
[----:B------:R-:W-:Y:S02]  /*3e80*/  UIADD3 UR25, UPT, UPT, UR7, 0x88, URZ ;  /* 0x0000008807197890 */ /* 0x000fe4000fffe0ff */
[----:B------:R-:W-:Y:S02]  /*3e90*/  UIADD3 UR17, UPT, UPT, UR7, 0x90, URZ ;  /* 0x0000009007117890 */ /* 0x000fe4000fffe0ff */
[----:B-----5:R-:W1:Y:S01]  /*3ea0*/  LDC.64 R32, c[0x0][0x348] ;  /* 0x0000d200ff207b82 */ /* 0x020e620000000a00 */
[----:B------:R-:W-:Y:S02]  /*3eb0*/  UPRMT UR13, UR37, 0x654, UR13 ;  /* 0x00000654250d7896 */ /* 0x000fe4000800000d */
[----:B------:R-:W-:-:S05]  /*3ec0*/  UISETP.NE.AND.EX UP3, UPT, UR5, URZ, UPT, UP3 ;  /* 0x000000ff0500728c */ /* 0x000fca000bf65330 */
[----:B------:R-:W4:Y:S08]  /*3ed0*/  LDC.64 R16, c[0x0][0xb10] ;  /* 0x0002c400ff107b82 */ /* 0x000f300000000a00 */
[----:B------:R-:W1:Y:S08]  /*3ee0*/  LDC.64 R6, c[0x0][0xb18] ;  /* 0x0002c600ff067b82 */ /* 0x000e700000000a00 */
[----:B------:R-:W1:Y:S08]  /*3ef0*/  LDC.64 R4, c[0x0][0xb28] ;  /* 0x0002ca00ff047b82 */ /* 0x000e700000000a00 */
[----:B--23--:R-:W1:Y:S02]  /*3f00*/  LDC R19, c[0x0][0x374] ;  /* 0x0000dd00ff137b82 */ /* 0x00ce640000000800 */
.L_x_82:
[C---:B------:R-:W-:Y:S02]  /*3f10*/  LEA R0, R29.reuse, UR7, 0x3 ;  /* 0x000000071d007c11 */ /* 0x040fe4000f8e18ff */
[----:B------:R-:W-:Y:S02]  /*3f20*/  SHF.L.U32 R2, R28, 0x1f, RZ ;  /* 0x0000001f1c027819 */ /* 0x000fe400000006ff */
[----:B------:R-:W-:Y:S02]  /*3f30*/  LEA R20, R29, UR7, 0x4 ;  /* 0x000000071d147c11 */ /* 0x000fe4000f8e20ff */
[----:B--2---:R-:W2:Y:S02]  /*3f40*/  SYNCS.PHASECHK.TRANS64.TRYWAIT P0, [R0+URZ+0xd0], R2 ;  /* 0x0000d002000075a7 */ /* 0x004ea400080011ff */
[----:B--2---:R-:W-:Y:S05]  /*3f50*/  @!P0 BRA `(.L_x_72) ;  /* 0x00000044009c8947 */ /* 0x004fea0003800000 */
.L_x_170:
[----:B------:R-:W-:Y:S01]  /*3f60*/  ISETP.GE.AND P0, PT, R26, 0x1, PT ;  /* 0x000000011a00780c */ /* 0x000fe20003f06270 */
[----:B------:R-:W3:Y:S01]  /*3f70*/  LDS.128 R20, [R20+0x160] ;  /* 0x0001600014147984 */ /* 0x000ee20000000c00 */
[----:B--2---:R-:W-:Y:S01]  /*3f80*/  VIADD R0, R0, 0xe0 ;  /* 0x000000e000007836 */ /* 0x004fe20000000000 */
[----:B------:R-:W-:Y:S01]  /*3f90*/  @!PT LDS RZ, [RZ] ;  /* 0x00000000fffff984 */ /* 0x000fe20000000800 */
[----:B------:R-:W-:Y:S01]  /*3fa0*/  @!PT LDS RZ, [RZ] ;  /* 0x00000000fffff984 */ /* 0x000fe20000000800 */
[----:B------:R-:W-:Y:S01]  /*3fb0*/  @!PT LDS RZ, [RZ] ;  /* 0x00000000fffff984 */ /* 0x000fe20000000800 */
[----:B------:R-:W-:Y:S01]  /*3fc0*/  @!PT LDS RZ, [RZ] ;  /* 0x00000000fffff984 */ /* 0x000fe20000000800 */
[----:B------:R2:W-:Y:S06]  /*3fd0*/  MEMBAR.ALL.CTA ;  /* 0x0000000000007992 */ /* 0x0005ec0000008000 */
[----:B--2---:R-:W2:Y:S01]  /*3fe0*/  FENCE.VIEW.ASYNC.S ;  /* 0x00000000000073c6 */ /* 0x004ea20000000000 */
[----:B------:R-:W-:Y:S04]  /*3ff0*/  PRMT R0, RZ, 0x654, R0 ;  /* 0x00000654ff007816 */ /* 0x000fe80000000000 */
[----:B--2---:R2:W-:Y:S01]  /*4000*/  SYNCS.ARRIVE.TRANS64.RED.A1T0 RZ, [R0+URZ], RZ ;  /* 0x000000ff00ff79a7 */ /* 0x0045e200081004ff */
[----:B---3--:R-:W-:Y:S11]  /*4010*/  LOP3.LUT P3, RZ, R22, 0x1, RZ, 0xc0, !PT ;  /* 0x0000000116ff7812 */ /* 0x008ff6000786c0ff */
[----:B------:R-:W-:Y:S02]  /*4020*/  @!UPT UIADD3 URZ, UPT, UPT, URZ, URZ, URZ ;  /* 0x000000fffffff290 */ /* 0x000fe4000fffe0ff */
[----:B------:R-:W-:Y:S02]  /*4030*/  @P3 MOV R11, R20 ;  /* 0x00000014000b3202 */ /* 0x000fe40000000f00 */
[----:B------:R-:W-:Y:S01]  /*4040*/  @P3 LOP3.LUT R10, R21, 0xffff, RZ, 0xc0, !PT ;  /* 0x0000ffff150a3812 */ /* 0x000fe200078ec0ff */
[----:B--2---:R-:W-:Y:S06]  /*4050*/  @!P0 BRA `(.L_x_73) ;  /* 0x0000000000a48947 */ /* 0x004fec0003800000 */
[-C--:B-1----:R-:W-:Y:S01]  /*4060*/  IMAD.HI.U32 R0, R19, R7.reuse, RZ ;  /* 0x0000000713007227 */ /* 0x082fe200078e00ff */
[----:B------:R-:W-:Y:S02]  /*4070*/  ISETP.NE.AND P0, PT, R6, 0x1, PT ;  /* 0x000000010600780c */ /* 0x000fe40003f05270 */
[----:B------:R-:W-:Y:S01]  /*4080*/  ISETP.NE.AND P2, PT, R26, 0x1, PT ;  /* 0x000000011a00780c */ /* 0x000fe20003f45270 */
[----:B----4-:R-:W-:Y:S01]  /*4090*/  IMAD.HI.U32 R9, R24, R16, RZ ;  /* 0x0000001018097227 */ /* 0x010fe200078e00ff */
[----:B------:R-:W-:Y:S02]  /*40a0*/  SHF.R.U32.HI R0, RZ, R18, R0 ;  /* 0x00000012ff007219 */ /* 0x000fe40000011600 */
[----:B------:R-:W-:Y:S01]  /*40b0*/  ISETP.NE.AND P4, PT, R3, 0x1, PT ;  /* 0x000000010300780c */ /* 0x000fe20003f85270 */
[----:B------:R-:W-:Y:S01]  /*40c0*/  IMAD.HI.U32 R13, R10, R7, RZ ;  /* 0x000000070a0d7227 */ /* 0x000fe200078e00ff */
[----:B------:R-:W-:Y:S02]  /*40d0*/  SHF.R.U32.HI R9, RZ, R17, R9 ;  /* 0x00000011ff097219 */ /* 0x000fe40000011609 */
[----:B------:R-:W-:Y:S01]  /*40e0*/  SEL R0, R19, R0, !P0 ;  /* 0x0000000013007207 */ /* 0x000fe20004000000 */
[----:B------:R-:W-:Y:S01]  /*40f0*/  IMAD.HI.U32 R12, R11, R16, RZ ;  /* 0x000000100b0c7227 */ /* 0x000fe200078e00ff */
[----:B------:R-:W-:Y:S03]  /*4100*/  SEL R9, R24, R9, !P4 ;  /* 0x0000000918097207 */ /* 0x000fe60006000000 */
[-C--:B------:R-:W-:Y:S01]  /*4110*/  IMAD.HI.U32 R8, R0, R4.reuse, RZ ;  /* 0x0000000400087227 */ /* 0x080fe200078e00ff */
[----:B------:R-:W-:Y:S03]  /*4120*/  SHF.R.U32.HI R12, RZ, R17, R12 ;  /* 0x00000011ff0c7219 */ /* 0x000fe6000001160c */
[----:B------:R-:W-:Y:S01]  /*4130*/  IMAD.HI.U32 R2, R9, R4, RZ ;  /* 0x0000000409027227 */ /* 0x000fe200078e00ff */
[-C--:B------:R-:W-:Y:S02]  /*4140*/  @P2 SHF.R.U32.HI R0, RZ, R5.reuse, R8 ;  /* 0x00000005ff002219 */ /* 0x080fe40000011608 */
[----:B------:R-:W-:Y:S02]  /*4150*/  SHF.R.U32.HI R8, RZ, R18, R13 ;  /* 0x00000012ff087219 */ /* 0x000fe4000001160d */
[----:B------:R-:W-:Y:S01]  /*4160*/  @P2 SHF.R.U32.HI R9, RZ, R5, R2 ;  /* 0x00000005ff092219 */ /* 0x000fe20000011602 */
[----:B------:R-:W-:Y:S01]  /*4170*/  IMAD R0, R26, R0, RZ ;  /* 0x000000001a007224 */ /* 0x000fe200078e02ff */
[----:B------:R-:W-:Y:S02]  /*4180*/  SEL R8, R10, R8, !P0 ;  /* 0x000000080a087207 */ /* 0x000fe40004000000 */
[----:B------:R-:W-:Y:S01]  /*4190*/  SEL R2, R11, R12, !P4 ;  /* 0x0000000c0b027207 */ /* 0x000fe20006000000 */
[----:B------:R-:W-:Y:S01]  /*41a0*/  IMAD R12, R26, R9, RZ ;  /* 0x000000091a0c7224 */ /* 0x000fe200078e02ff */
[C---:B------:R-:W-:Y:S01]  /*41b0*/  ISETP.GE.AND P0, PT, R8.reuse, R0, PT ;  /* 0x000000000800720c */ /* 0x040fe20003f06270 */
[----:B------:R-:W-:Y:S03]  /*41c0*/  IMAD.HI.U32 R0, R8, R4, RZ ;  /* 0x0000000408007227 */ /* 0x000fe600078e00ff */
[----:B------:R-:W-:Y:S02]  /*41d0*/  ISETP.GE.OR P0, PT, R2, R12, P0 ;  /* 0x0000000c0200720c */ /* 0x000fe40000706670 */
[-C--:B------:R-:W-:Y:S04]  /*41e0*/  SHF.R.U32.HI R0, RZ, R5.reuse, R0 ;  /* 0x00000005ff007219 */ /* 0x080fe80000011600 */
[----:B------:R-:W-:Y:S05]  /*41f0*/  SEL R13, R8, R0, !P2 ;  /* 0x00000000080d7207 */ /* 0x000fea0005000000 */
[----:B------:R-:W-:Y:S02]  /*4200*/  IMAD.MOV R12, RZ, RZ, -R13 ;  /* 0x000000ffff0c7224 */ /* 0x000fe400078e0a0d */
[----:B------:R-:W-:Y:S04]  /*4210*/  @!P0 IMAD.HI.U32 R0, R2, R4, RZ ;  /* 0x0000000402008227 */ /* 0x000fe800078e00ff */
[----:B------:R-:W-:Y:S01]  /*4220*/  IMAD R12, R26, R12, R8 ;  /* 0x0000000c1a0c7224 */ /* 0x000fe200078e0208 */
[----:B------:R-:W-:Y:S04]  /*4230*/  @!P0 SHF.R.U32.HI R0, RZ, R5, R0 ;  /* 0x00000005ff008219 */ /* 0x000fe80000011600 */
[----:B------:R-:W-:Y:S04]  /*4240*/  @!P0 SEL R0, R2, R0, !P2 ;  /* 0x0000000002008207 */ /* 0x000fe80005000000 */
[----:B------:R-:W-:Y:S01]  /*4250*/  @!P0 IADD3 R13, PT, PT, R13, -R0, RZ ;  /* 0x800000000d0d8210 */ /* 0x000fe20007ffe0ff */
[----:B------:R-:W-:Y:S01]  /*4260*/  @!P0 IMAD R0, R9, R12, R0 ;  /* 0x0000000c09008224 */ /* 0x000fe200078e0200 */
[----:B------:R-:W-:Y:S01]  /*4270*/  IADD3 R9, PT, PT, -R8, RZ, RZ ;  /* 0x000000ff08097210 */ /* 0x000fe20007ffe1ff */
[--C-:B------:R-:W-:Y:S02]  /*4280*/  IMAD.MOV R12, RZ, RZ, -R2.reuse ;  /* 0x000000ffff0c7224 */ /* 0x100fe400078e0a02 */
[----:B------:R-:W-:Y:S02]  /*4290*/  @!P0 IMAD R8, R13, R26, R2 ;  /* 0x0000001a0d088224 */ /* 0x000fe400078e0202 */
[----:B------:R-:W-:Y:S02]  /*42a0*/  @!P0 IMAD.MOV.U32 R2, RZ, RZ, R0 ;  /* 0x000000ffff028224 */ /* 0x000fe400078e0000 */
[----:B------:R-:W-:Y:S02]  /*42b0*/  IMAD R11, R3, R12, R11 ;  /* 0x0000000c030b7224 */ /* 0x000fe400078e020b */
[----:B------:R-:W-:Y:S02]  /*42c0*/  IMAD R10, R6, R9, R10 ;  /* 0x00000009060a7224 */ /* 0x000fe400078e020a */
[----:B------:R-:W-:Y:S02]  /*42d0*/  IMAD R11, R2, R3, R11 ;  /* 0x00000003020b7224 */ /* 0x000fe400078e020b */
[----:B------:R-:W-:Y:S02]  /*42e0*/  IMAD R10, R8, R6, R10 ;  /* 0x00000006080a7224 */ /* 0x000fe400078e020a */
.L_x_73:
[----:B------:R-:W-:Y:S05]  /*42f0*/  BRA.U UP1, `(.L_x_74) ;  /* 0x0000000101107547 */ /* 0x000fea000b800000 */
[----:B------:R-:W-:Y:S04]  /*4300*/  MOV R2, UR6 ;  /* 0x0000000600027c02 */ /* 0x000fe80008000f00 */
[----:B------:R-:W-:Y:S04]  /*4310*/  SHF.L.U32 R2, R2, 0x1f, RZ ;  /* 0x0000001f02027819 */ /* 0x000fe800000006ff */
[----:B------:R-:W2:Y:S02]  /*4320*/  SYNCS.PHASECHK.TRANS64.TRYWAIT P0, [UR7+0xc8], R2 ;  /* 0x0000c802ff0075a7 */ /* 0x000ea40008001107 */
[----:B--2---:R-:W-:Y:S05]  /*4330*/  @!P0 BRA `(.L_x_75) ;  /* 0x0000004000b88947 */ /* 0x004fea0003800000 */
.L_x_74:
[----:B------:R-:W-:Y:S02]  /*4340*/  R2UR UR35, R15 ;  /* 0x000000000f2372ca */ /* 0x000fe400000e0000 */
[----:B------:R-:W-:Y:S02]  /*4350*/  R2UR UR34, R14 ;  /* 0x000000000e2272ca */ /* 0x000fe400000e0000 */
[----:B------:R-:W-:Y:S02]  /*4360*/  ISETP.NE.U32.AND P2, PT, RZ, UR4, PT ;  /* 0x00000004ff007c0c */ /* 0x000fe4000bf45070 */
[----:B------:R-:W-:Y:S02]  /*4370*/  SHF.L.U32 R14, R30, 0x1f, RZ ;  /* 0x0000001f1e0e7819 */ /* 0x000fe400000006ff */
[----:B------:R-:W-:Y:S05]  /*4380*/  ISETP.NE.AND.EX P2, PT, RZ, UR5, PT, P2 ;  /* 0x00000005ff007c0c */ /* 0x000fea000bf45320 */
[----:B------:R-:W-:Y:S02]  /*4390*/  USHF.L.U32 UR35, UR35, 0x6, URZ ;  /* 0x0000000623237899 */ /* 0x000fe400080006ff */
[----:B------:R-:W-:Y:S01]  /*43a0*/  USHF.L.U32 UR34, UR34, 0x7, URZ ;  /* 0x0000000722227899 */ /* 0x000fe200080006ff */
[----:B------:R-:W-:Y:S11]  /*43b0*/  BRA.U !UP3, `(.L_x_76) ;  /* 0x000000010b347547 */ /* 0x000ff6000b800000 */
[----:B------:R-:W-:Y:S01]  /*43c0*/  UPLOP3.LUT UP0, UPT, UPT, UPT, UP2, 0x80, 0x8 ;  /* 0x000000000008789c */ /* 0x000fe20003f0f020 */
[----:B--2---:R-:W-:Y:S02]  /*43d0*/  HFMA2 R0, -RZ, RZ, 0, 5.9604644775390625e-08 ;  /* 0x00000001ff007431 */ /* 0x004fe400000001ff */
[----:B------:R-:W-:Y:S03]  /*43e0*/  IMAD.MOV.U32 R64, RZ, RZ, 0x1 ;  /* 0x00000001ff407424 */ /* 0x000fe600078e00ff */
[----:B------:R-:W-:Y:S05]  /*43f0*/  PLOP3.LUT P0, PT, PT, PT, UP0, 0x80, 0x8 ;  /* 0x000000000008781c */ /* 0x000fea0003f0f008 */
[----:B------:R-:W2:Y:S01]  /*4400*/  @UP0 LDCU.64 UR10, c[0x0][0x888] ;  /* 0x00011100ff0a07ac */ /* 0x000ea20008000a00 */
[----:B------:R-:W-:Y:S07]  /*4410*/  @UP0 UIMAD UR8, UR36, UR4, URZ ;  /* 0x00000004240802a4 */ /* 0x000fee000f8e02ff */
[----:B------:R-:W-:Y:S01]  /*4420*/  @!P0 PRMT R64, R0, 0x7610, R64 ;  /* 0x0000761000408816 */ /* 0x000fe20000000040 */
[----:B--2---:R-:W-:Y:S03]  /*4430*/  @UP0 UIMAD.WIDE UR10, UR8, 0x4, UR10 ;  /* 0x00000004080a08a5 */ /* 0x004fe6000f8e020a */
[----:B------:R-:W2:Y:S03]  /*4440*/  @!UP0 LDCU UR8, c[0x0][0x880] ;  /* 0x00011000ff0887ac */ /* 0x000ea60008000800 */
[----:B------:R-:W-:Y:S01]  /*4450*/  IMAD.U32 R8, RZ, RZ, UR10 ;  /* 0x0000000aff087e24 */ /* 0x000fe2000f8e00ff */
[----:B------:R-:W-:Y:S05]  /*4460*/  MOV R9, UR11 ;  /* 0x0000000b00097c02 */ /* 0x000fea0008000f00 */
[----:B------:R3:W5:Y:S02]  /*4470*/  @P0 LDG.E R35, desc[UR46][R8.64] ;  /* 0x0000002e08230981 */ /* 0x000764000c1e1900 */
[----:B--23--:R-:W-:Y:S07]  /*4480*/  @!P0 IMAD.U32 R35, RZ, RZ, UR8 ;  /* 0x00000008ff238e24 */ /* 0x00cfee000f8e00ff */
.L_x_76:
[----:B-----5:R-:W-:Y:S01]  /*4490*/  @!P2 FSETP.EQ.AND P0, PT, R35, RZ, PT ;  /* 0x000000ff2300a20b */ /* 0x020fe20003f02000 */
[----:B------:R-:W-:Y:S01]  /*44a0*/  @!UPT UIADD3 URZ, UPT, UPT, URZ, URZ, URZ ;  /* 0x000000fffffff290 */ /* 0x000fe2000fffe0ff */
[----:B------:R-:W-:Y:S11]  /*44b0*/  @!P2 BRA `(.L_x_77) ;  /* 0x000000000014a947 */ /* 0x000ff60003800000 */
[----:B------:R-:W-:Y:S02]  /*44c0*/  LOP3.LUT P2, RZ, R64, 0xff, RZ, 0xc0, !PT ;  /* 0x000000ff40ff7812 */ /* 0x000fe4000784c0ff */
[----:B------:R-:W-:Y:S04]  /*44d0*/  PLOP3.LUT P0, PT, PT, PT, UP0, 0x80, 0x8 ;  /* 0x000000000008781c */ /* 0x000fe80003f0f008 */
[----:B------:R-:W-:Y:S07]  /*44e0*/  PLOP3.LUT P0, PT, P0, PT, PT, 0x8, 0x80 ;  /* 0x000000000080781c */ /* 0x000fee000070e170 */
[----:B------:R-:W-:Y:S11]  /*44f0*/  @P2 FSETP.EQ.AND P0, PT, R35, RZ, PT ;  /* 0x000000ff2300220b */ /* 0x000ff60003f02000 */
[----:B------:R-:W-:Y:S02]  /*4500*/  @!UPT UIADD3 URZ, UPT, UPT, URZ, URZ, URZ ;  /* 0x000000fffffff290 */ /* 0x000fe4000fffe0ff */
.L_x_77:
[----:B------:R-:W3:Y:S01]  /*4510*/  SYNCS.PHASECHK.TRANS64.TRYWAIT P2, [UR7+0xa0], R14 ;  /* 0x0000a00eff0075a7 */ /* 0x000ee20008041107 */
[----:B------:R-:W-:Y:S04]  /*4520*/  ELECT P4, URZ, PT ;  /* 0x0000000000ff782f */ /* 0x000fe80003880000 */
[----:B------:R-:W-:Y:S11]  /*4530*/  PLOP3.LUT P4, PT, P0, P4, PT, 0xf2, 0x2f ;  /* 0x00000000002f781c */ /* 0x000ff60000789e72 */
[----:B------:R-:W-:Y:S02]  /*4540*/  @!UPT UIADD3 URZ, UPT, UPT, URZ, URZ, URZ ;  /* 0x000000fffffff290 */ /* 0x000fe4000fffe0ff */
[----:B-1----:R-:W-:Y:S05]  /*4550*/  @!P4 IADD3 R8, P0, PT, R32, 0x580, RZ ;  /* 0x000005802008c810 */ /* 0x002fea0007f1e0ff */
[----:B--2---:R-:W-:Y:S01]  /*4560*/  @!P4 IMAD.X R2, RZ, RZ, R33, P0 ;  /* 0x000000ffff02c224 */ /* 0x004fe200000e0621 */
[----:B---3--:R-:W-:Y:S07]  /*4570*/  @!P2 BRA `(.L_x_78) ;  /* 0x000000400040a947 */ /* 0x008fee0003800000 */
.L_x_173:
[----:B------:R-:W-:Y:S01]  /*4580*/  @!P4 R2UR UR8, R2 ;  /* 0x000000000208c2ca */ /* 0x000fe200000e0000 */
[----:B------:R-:W-:Y:S01]  /*4590*/  VOTEU.ALL UP1, P4 ;  /* 0x0000000000ff7886 */ /* 0x000fe20002020000 */
[----:B------:R-:W-:Y:S01]  /*45a0*/  @!P4 R2UR UR9, R8 ;  /* 0x000000000809c2ca */ /* 0x000fe200000e0000 */
[----:B-1----:R-:W-:Y:S01]  /*45b0*/  @!P4 IMAD.MOV.U32 R0, RZ, RZ, 0x2000 ;  /* 0x00002000ff00c424 */ /* 0x002fe200078e00ff */
[----:B------:R-:W-:Y:S01]  /*45c0*/  UMOV UR10, 0x0 ;  /* 0x00000000000a7882 */ /* 0x000fe20000000000 */
[----:B------:R-:W-:Y:S01]  /*45d0*/  UMOV UR11, 0x10000000 ;  /* 0x10000000000b7882 */ /* 0x000fe20000000000 */
[----:B------:R-:W-:Y:S01]  /*45e0*/  @!UP1 UIADD3 UR32, UPT, UPT, UR7, 0x400, URZ ;  /* 0x0000040007209890 */ /* 0x000fe2000fffe0ff */
[----:B------:R-:W-:Y:S06]  /*45f0*/  VOTEU.ALL UP1, P4 ;  /* 0x0000000000ff7886 */ /* 0x000fec0002020000 */
[----:B------:R-:W-:Y:S01]  /*4600*/  IMAD.U32 R9, RZ, RZ, UR8 ;  /* 0x00000008ff097e24 */ /* 0x000fe2000f8e00ff */
[----:B------:R-:W-:Y:S01]  /*4610*/  UPRMT UR8, UR37, 0x654, UR33 ;  /* 0x0000065425087896 */ /* 0x000fe20008000021 */
[----:B------:R-:W-:Y:S03]  /*4620*/  IMAD.U32 R8, RZ, RZ, UR9 ;  /* 0x00000009ff087e24 */ /* 0x000fe6000f8e00ff */
[----:B------:R-:W-:Y:S02]  /*4630*/  @!P4 R2UR UR15, R9 ;  /* 0x00000000090fc2ca */ /* 0x000fe400000e0000 */
[----:B------:R-:W-:Y:S02]  /*4640*/  @!P4 R2UR UR14, R8 ;  /* 0x00000000080ec2ca */ /* 0x000fe400000e0000 */
[----:B------:R-:W-:Y:S05]  /*4650*/  @!P4 IADD3 R8, P0, PT, R32, 0x580, RZ ;  /* 0x000005802008c810 */ /* 0x000fea0007f1e0ff */
[----:B------:R-:W-:Y:S06]  /*4660*/  @!P4 IMAD.X R2, RZ, RZ, R33, P0 ;  /* 0x000000ffff02c224 */ /* 0x000fec00000e0621 */
[----:B------:R1:W-:Y:S01]  /*4670*/  @!UP1 UTMALDG.3D [UR32], [UR14], desc[UR10] ;  /* 0x00000a200e0095b4 */ /* 0x0003e20008011000 */
[----:B------:R1:W-:Y:S01]  /*4680*/  @!P4 SYNCS.ARRIVE.TRANS64.RED.A0TR RZ, [UR7+0x80], R0 ;  /* 0x00008000ffffc9a7 */ /* 0x0003e20008300407 */
[----:B------:R-:W-:Y:S01]  /*4690*/  SYNCS.ARRIVE.TRANS64.RED.A1T0 RZ, [UR8], RZ ;  /* 0x000000ffffff79a7 */ /* 0x000fe20008100408 */
[----:B------:R-:W2:Y:S02]  /*46a0*/  SYNCS.PHASECHK.TRANS64.TRYWAIT P2, [UR7+0xa8], R14 ;  /* 0x0000a80eff0075a7 */ /* 0x000ea40008041107 */
[----:B-12---:R-:W-:Y:S05]  /*46b0*/  @!P2 BRA `(.L_x_79) ;  /* 0x000000400008a947 */ /* 0x006fea0003800000 */
.L_x_175:
[----:B------:R-:W-:Y:S01]  /*46c0*/  @!P4 R2UR UR8, R2 ;  /* 0x000000000208c2ca */ /* 0x000fe200000e0000 */
[----:B------:R-:W-:Y:S01]  /*46d0*/  VOTEU.ALL UP1, P4 ;  /* 0x0000000000ff7886 */ /* 0x000fe20002020000 */
[----:B------:R-:W-:Y:S01]  /*46e0*/  @!P4 R2UR UR9, R8 ;  /* 0x000000000809c2ca */ /* 0x000fe200000e0000 */
[----:B-1----:R-:W-:Y:S01]  /*46f0*/  @!P4 IMAD.MOV.U32 R0, RZ, RZ, 0x2000 ;  /* 0x00002000ff00c424 */ /* 0x002fe200078e00ff */
[----:B------:R-:W-:Y:S01]  /*4700*/  UMOV UR10, 0x0 ;  /* 0x00000000000a7882 */ /* 0x000fe20000000000 */
[----:B------:R-:W-:Y:S01]  /*4710*/  UMOV UR11, 0x10000000 ;  /* 0x10000000000b7882 */ /* 0x000fe20000000000 */
[----:B------:R-:W-:Y:S02]  /*4720*/  @!UP1 UIADD3 UR26, UPT, UPT, UR34, 0x20, URZ ;  /* 0x00000020221a9890 */ /* 0x000fe4000fffe0ff */
[----:B------:R-:W-:Y:S01]  /*4730*/  @!UP1 UIADD3 UR24, UPT, UPT, UR7, 0x2400, URZ ;  /* 0x0000240007189890 */ /* 0x000fe2000fffe0ff */
[----:B------:R-:W-:Y:S01]  /*4740*/  VOTEU.ALL UP1, P4 ;  /* 0x0000000000ff7886 */ /* 0x000fe20002020000 */
[----:B------:R-:W-:Y:S01]  /*4750*/  UMOV UR27, UR35 ;  /* 0x00000023001b7c82 */ /* 0x000fe20008000000 */
[----:B------:R-:W-:Y:S02]  /*4760*/  UMOV UR28, UR36 ;  /* 0x00000024001c7c82 */ /* 0x000fe40008000000 */
        /* <DEDUP_REMOVED lines=12> */
.L_x_177:
[----:B------:R-:W2:Y:S01]  /*4830*/  LDC.64 R12, c[0x0][0xb18] ;  /* 0x0002c600ff0c7b82 */ /* 0x000ea20000000a00 */
[----:B------:R-:W-:Y:S01]  /*4840*/  @!P4 R2UR UR8, R2 ;  /* 0x000000000208c2ca */ /* 0x000fe200000e0000 */
[----:B------:R-:W-:Y:S01]  /*4850*/  VOTEU.ALL UP1, P4 ;  /* 0x0000000000ff7886 */ /* 0x000fe20002020000 */
[----:B------:R-:W-:Y:S01]  /*4860*/  @!P4 R2UR UR9, R8 ;  /* 0x000000000809c2ca */ /* 0x000fe200000e0000 */
[----:B-1----:R-:W-:Y:S01]  /*4870*/  @!P4 IMAD.MOV.U32 R0, RZ, RZ, 0x2000 ;  /* 0x00002000ff00c424 */ /* 0x002fe200078e00ff */
[----:B------:R-:W-:Y:S03]  /*4880*/  UMOV UR10, 0x0 ;  /* 0x00000000000a7882 */ /* 0x000fe60000000000 */
[----:B------:R-:W1:Y:S01]  /*4890*/  @!P1 LDC R2, c[0x0][0xb0c] ;  /* 0x0002c300ff029b82 */ /* 0x000e620000000800 */
[----:B------:R-:W-:Y:S01]  /*48a0*/  @!UP1 UIADD3 UR18, UPT, UPT, UR34, 0x40, URZ ;  /* 0x0000004022129890 */ /* 0x000fe2000fffe0ff */
[----:B------:R-:W-:Y:S01]  /*48b0*/  @P3 SHF.R.U32.HI R27, RZ, 0x10, R21 ;  /* 0x00000010ff1b3819 */ /* 0x000fe20000011615 */
[----:B------:R-:W-:Y:S01]  /*48c0*/  @!UP1 UIADD3 UR16, UPT, UPT, UR7, 0x4400, URZ ;  /* 0x0000440007109890 */ /* 0x000fe2000fffe0ff */
[----:B------:R-:W-:Y:S01]  /*48d0*/  VIADD R29, R29, 0x1 ;  /* 0x000000011d1d7836 */ /* 0x000fe20000000000 */
[----:B------:R-:W-:Y:S01]  /*48e0*/  VOTEU.ALL UP1, P4 ;  /* 0x0000000000ff7886 */ /* 0x000fe20002020000 */
[----:B------:R-:W-:Y:S01]  /*48f0*/  UMOV UR11, 0x10000000 ;  /* 0x10000000000b7882 */ /* 0x000fe20000000000 */
[----:B------:R-:W-:Y:S01]  /*4900*/  UMOV UR19, UR35 ;  /* 0x0000002300137c82 */ /* 0x000fe20008000000 */
[----:B------:R-:W-:Y:S01]  /*4910*/  IMAD.U32 R9, RZ, RZ, UR8 ;  /* 0x00000008ff097e24 */ /* 0x000fe2000f8e00ff */
[----:B------:R-:W-:Y:S01]  /*4920*/  UMOV UR20, UR36 ;  /* 0x0000002400147c82 */ /* 0x000fe20008000000 */
[----:B------:R-:W-:Y:S01]  /*4930*/  IMAD.U32 R8, RZ, RZ, UR9 ;  /* 0x00000009ff087e24 */ /* 0x000fe2000f8e00ff */
[----:B------:R-:W-:Y:S02]  /*4940*/  UPRMT UR8, UR37, 0x654, UR17 ;  /* 0x0000065425087896 */ /* 0x000fe40008000011 */
[----:B------:R-:W-:Y:S02]  /*4950*/  @!P4 R2UR UR15, R9 ;  /* 0x00000000090fc2ca */ /* 0x000fe400000e0000 */
[----:B------:R-:W-:Y:S02]  /*4960*/  @!P4 R2UR UR14, R8 ;  /* 0x00000000080ec2ca */ /* 0x000fe400000e0000 */
[----:B------:R-:W3:Y:S11]  /*4970*/  LDC.64 R8, c[0x0][0xb10] ;  /* 0x0002c400ff087b82 */ /* 0x000ef60000000a00 */
[----:B------:R1:W-:Y:S01]  /*4980*/  @!UP1 UTMALDG.3D [UR16], [UR14], desc[UR10] ;  /* 0x00000a100e0095b4 */ /* 0x0003e20008011000 */
[----:B------:R5:W-:Y:S01]  /*4990*/  @!P4 SYNCS.ARRIVE.TRANS64.RED.A0TR RZ, [UR7+0x90], R0 ;  /* 0x00009000ffffc9a7 */ /* 0x000be20008300407 */
[C---:B---3--:R-:W-:Y:S01]  /*49a0*/  @!P1 IMAD.HI.U32 R8, R11.reuse, R8, RZ ;  /* 0x000000080b089227 */ /* 0x048fe200078e00ff */
[----:B--2---:R-:W-:Y:S02]  /*49b0*/  @!P1 ISETP.NE.AND P0, PT, R12, 0x1, PT ;  /* 0x000000010c00980c */ /* 0x004fe40003f05270 */
[----:B-1----:R-:W-:Y:S01]  /*49c0*/  @!P1 ISETP.NE.AND P2, PT, R2, 0x1, PT ;  /* 0x000000010200980c */ /* 0x002fe20003f45270 */
[----:B------:R-:W-:Y:S01]  /*49d0*/  SYNCS.ARRIVE.TRANS64.RED.A1T0 RZ, [UR8], RZ ;  /* 0x000000ffffff79a7 */ /* 0x000fe20008100408 */
[C---:B------:R-:W-:Y:S01]  /*49e0*/  @!P1 IMAD.HI.U32 R13, R10.reuse, R13, RZ ;  /* 0x0000000d0a0d9227 */ /* 0x040fe200078e00ff */
[----:B------:R-:W-:Y:S04]  /*49f0*/  @!P1 SHF.R.U32.HI R8, RZ, R9, R8 ;  /* 0x00000009ff089219 */ /* 0x000fe80000011608 */
[----:B------:R-:W-:Y:S01]  /*4a00*/  @!P1 SEL R8, R11, R8, !P2 ;  /* 0x000000080b089207 */ /* 0x000fe20005000000 */
[----:B------:R-:W1:Y:S01]  /*4a10*/  SYNCS.PHASECHK.TRANS64.TRYWAIT P5, [UR7+0xb8], R14 ;  /* 0x0000b80eff0075a7 */ /* 0x000e6200080a1107 */
[----:B-----5:R-:W2:Y:S02]  /*4a20*/  @!P1 LDC R0, c[0x0][0xb20] ;  /* 0x0002c800ff009b82 */ /* 0x020ea40000000800 */
[----:B--2---:R-:W-:Y:S04]  /*4a30*/  @!P1 SHF.R.U32.HI R0, RZ, R0, R13 ;  /* 0x00000000ff009219 */ /* 0x004fe8000001160d */
[----:B------:R-:W-:Y:S05]  /*4a40*/  @!P1 SEL R9, R10, R0, !P0 ;  /* 0x000000000a099207 */ /* 0x000fea0004000000 */
[----:B------:R-:W-:Y:S02]  /*4a50*/  @!P1 IMAD.IADD R0, R9, 0x1, -R8 ;  /* 0x0000000109009824 */ /* 0x000fe400078e0a08 */
[----:B------:R-:W-:Y:S02]  /*4a60*/  @!P1 IMAD.IADD R8, R8, 0x1, -R9 ;  /* 0x0000000108089824 */ /* 0x000fe400078e0a09 */
[----:B------:R-:W-:Y:S02]  /*4a70*/  @!P1 IMAD R11, R0, R2, R11 ;  /* 0x00000002000b9224 */ /* 0x000fe400078e020b */
[----:B------:R-:W-:Y:S01]  /*4a80*/  @!P1 IMAD R10, R8, R12, R10 ;  /* 0x0000000c080a9224 */ /* 0x000fe200078e020a */
[----:B-1----:R-:W-:Y:S06]  /*4a90*/  @!P5 BRA `(.L_x_81) ;  /* 0x0000003c0040d947 */ /* 0x002fec0003800000 */
.L_x_179:
[----:B------:R-:W-:Y:S01]  /*4aa0*/  @!P4 IADD3 R2, P0, PT, R32, 0x580, RZ ;  /* 0x000005802002c810 */ /* 0x000fe20007f1e0ff */
[----:B------:R-:W-:Y:S01]  /*4ab0*/  VOTEU.ALL UP1, P4 ;  /* 0x0000000000ff7886 */ /* 0x000fe20002020000 */
[----:B------:R-:W-:Y:S01]  /*4ac0*/  UMOV UR18, 0x0 ;  /* 0x0000000000127882 */ /* 0x000fe20000000000 */
[----:B------:R-:W-:Y:S01]  /*4ad0*/  UMOV UR19, 0x10000000 ;  /* 0x1000000000137882 */ /* 0x000fe20000000000 */
[----:B------:R-:W-:Y:S01]  /*4ae0*/  @!P4 R2UR UR9, R2 ;  /* 0x000000000209c2ca */ /* 0x000fe200000e0000 */
[----:B-1----:R-:W-:Y:S01]  /*4af0*/  @!P4 IMAD.X R0, RZ, RZ, R33, P0 ;  /* 0x000000ffff00c224 */ /* 0x002fe200000e0621 */
[----:B------:R-:W-:Y:S01]  /*4b00*/  @!UP1 UIADD3 UR10, UPT, UPT, UR34, 0x60, URZ ;  /* 0x00000060220a9890 */ /* 0x000fe2000fffe0ff */
[----:B------:R-:W-:Y:S01]  /*4b10*/  ISETP.NE.AND P0, PT, R29, 0x2, PT ;  /* 0x000000021d00780c */ /* 0x000fe20003f05270 */
[----:B------:R-:W-:Y:S01]  /*4b20*/  UMOV UR11, UR35 ;  /* 0x00000023000b7c82 */ /* 0x000fe20008000000 */
[----:B------:R-:W-:Y:S01]  /*4b30*/  UMOV UR12, UR36 ;  /* 0x00000024000c7c82 */ /* 0x000fe20008000000 */
[----:B------:R-:W-:Y:S01]  /*4b40*/  @!P4 R2UR UR8, R0 ;  /* 0x000000000008c2ca */ /* 0x000fe200000e0000 */
[----:B------:R-:W-:Y:S01]  /*4b50*/  IMAD.IADD R14, R10, 0x1, R62 ;  /* 0x000000010a0e7824 */ /* 0x000fe200078e023e */
[----:B------:R-:W-:Y:S01]  /*4b60*/  @P3 R2UR UR36, R27 ;  /* 0x000000001b2432ca */ /* 0x000fe200000e0000 */
[----:B------:R-:W-:Y:S01]  /*4b70*/  IMAD.IADD R15, R11, 0x1, R63 ;  /* 0x000000010b0f7824 */ /* 0x000fe200078e023f */
[----:B------:R-:W-:Y:S02]  /*4b80*/  SEL R0, RZ, 0x1, P0 ;  /* 0x00000001ff007807 */ /* 0x000fe40000000000 */
[----:B------:R-:W-:Y:S01]  /*4b90*/  LOP3.LUT R30, R30, 0x1, RZ, 0x3c, !PT ;  /* 0x000000011e1e7812 */ /* 0x000fe200078e3cff */
[----:B------:R-:W-:Y:S01]  /*4ba0*/  IMAD.U32 R8, RZ, RZ, UR9 ;  /* 0x00000009ff087e24 */ /* 0x000fe2000f8e00ff */
[----:B------:R-:W-:Y:S01]  /*4bb0*/  @!UP1 UIADD3 UR9, UPT, UPT, UR7, 0x98, URZ ;  /* 0x0000009807099890 */ /* 0x000fe2000fffe0ff */
[----:B------:R-:W-:Y:S02]  /*4bc0*/  LOP3.LUT R28, R28, R0, RZ, 0x3c, !PT ;  /* 0x000000001c1c7212 */ /* 0x000fe400078e3cff */
[----:B------:R-:W-:Y:S02]  /*4bd0*/  SEL R29, R29, RZ, P0 ;  /* 0x000000ff1d1d7207 */ /* 0x000fe40000000000 */
[----:B------:R-:W-:Y:S01]  /*4be0*/  IMAD.U32 R9, RZ, RZ, UR8 ;  /* 0x00000008ff097e24 */ /* 0x000fe2000f8e00ff */
[----:B------:R-:W-:Y:S01]  /*4bf0*/  @!P4 R2UR UR14, R8 ;  /* 0x00000000080ec2ca */ /* 0x000fe200000e0000 */
[----:B------:R-:W-:Y:S01]  /*4c00*/  @!UP1 UIADD3 UR8, UPT, UPT, UR7, 0x6400, URZ ;  /* 0x0000640007089890 */ /* 0x000fe2000fffe0ff */
[----:B------:R-:W-:Y:S02]  /*4c10*/  VOTEU.ALL UP1, P4 ;  /* 0x0000000000ff7886 */ /* 0x000fe40002020000 */
[----:B------:R-:W-:Y:S11]  /*4c20*/  @!P4 R2UR UR15, R9 ;  /* 0x00000000090fc2ca */ /* 0x000ff600000e0000 */
[----:B------:R-:W-:Y:S02]  /*4c30*/  @!UPT UIADD3 URZ, UPT, UPT, URZ, URZ, URZ ;  /* 0x000000fffffff290 */ /* 0x000fe4000fffe0ff */
[----:B------:R2:W-:Y:S01]  /*4c40*/  @!UP1 UTMALDG.3D [UR8], [UR14], desc[UR18] ;  /* 0x000012080e0095b4 */ /* 0x0005e20008011000 */
[----:B------:R2:W-:Y:S01]  /*4c50*/  @!P4 SYNCS.ARRIVE.TRANS64.RED.A0TR RZ, [UR7+0x98], R25 ;  /* 0x00009819ffffc9a7 */ /* 0x0005e20008300407 */
[----:B------:R-:W-:Y:S01]  /*4c60*/  UPLOP3.LUT UP1, UPT, UPT, UPT, UPT, 0x80, 0x8 ;  /* 0x000000000008789c */ /* 0x000fe20003f2f070 */
[----:B------:R-:W-:Y:S01]  /*4c70*/  SYNCS.ARRIVE.TRANS64.RED.A1T0 RZ, [UR13], RZ ;  /* 0x000000ffffff79a7 */ /* 0x000fe2000810040d */
[----:B------:R-:W-:Y:S09]  /*4c80*/  @P3 BRA `(.L_x_82) ;  /* 0xfffffff000a03947 */ /* 0x000ff2000383ffff */
[----:B------:R-:W-:-:S04]  /*4c90*/  SHF.L.U32 R2, R30, 0x1f, RZ ;  /* 0x0000001f1e027819 */ /* 0x000fc800000006ff */
[----:B------:R-:W1:Y:S02]  /*4ca0*/  SYNCS.PHASECHK.TRANS64.TRYWAIT P0, [UR7+0xa0], R2 ;  /* 0x0000a002ff0075a7 */ /* 0x000e640008001107 */
[----:B-1----:R-:W-:Y:S05]  /*4cb0*/  @!P0 BRA `(.L_x_83) ;  /* 0x0000003800d08947 */ /* 0x002fea0003800000 */
.L_x_181:
[----:B------:R-:W3:Y:S02]  /*4cc0*/  SYNCS.PHASECHK.TRANS64.TRYWAIT P0, [UR7+0xa8], R2 ;  /* 0x0000a802ff0075a7 */ /* 0x000ee40008001107 */
[----:B---3--:R-:W-:Y:S05]  /*4cd0*/  @!P0 BRA `(.L_x_84) ;  /* 0x0000003800e08947 */ /* 0x008fea0003800000 */
.L_x_183:
[----:B------:R-:W3:Y:S02]  /*4ce0*/  SYNCS.PHASECHK.TRANS64.TRYWAIT P0, [UR7+0xb0], R2 ;  /* 0x0000b002ff0075a7 */ /* 0x000ee40008001107 */
[----:B---3--:R-:W-:Y:S05]  /*4cf0*/  @!P0 BRA `(.L_x_85) ;  /* 0x0000003800f08947 */ /* 0x008fea0003800000 */
.L_x_185:
[----:B-1----:R-:W-:-:S07]  /*4d00*/  MOV R0, UR7 ;  /* 0x0000000700007c02 */ /* 0x002fce0008000f00 */
.L_x_86:
[----:B-1----:R-:W-:-:S04]  /*4d10*/  SHF.L.U32 R2, R30, 0x1f, RZ ;  /* 0x0000001f1e027819 */ /* 0x002fc800000006ff */
[----:B------:R1:W3:Y:S03]  /*4d20*/  SYNCS.PHASECHK.TRANS64.TRYWAIT P0, [R0+URZ+0xb8], R2 ;  /* 0x0000b802000075a7 */ /* 0x0002e600080011ff */
[----:B---3--:R-:W-:Y:S05]  /*4d30*/  @!P0 NANOSLEEP.SYNCS 0x989680 ;  /* 0x009896800000895d */ /* 0x008fea0003900000 */
[----:B------:R-:W3:Y:S02]  /*4d40*/  @!P0 SYNCS.PHASECHK.TRANS64 P0, [R0+URZ+0xb8], R2 ;  /* 0x0000b802000085a7 */ /* 0x000ee400080010ff */
[----:B--23--:R-:W-:Y:S05]  /*4d50*/  @P0 EXIT ;  /* 0x000000000000094d */ /* 0x00cfea0003800000 */
[----:B------:R-:W-:Y:S05]  /*4d60*/  BRA `(.L_x_86) ;  /* 0xfffffffc00e87947 */ /* 0x000fea000383ffff */
.L_x_71:
[----:B------:R-:W-:-:S06]  /*4d70*/  UISETP.GE.AND UP1, UPT, UR8, 0x4, UPT ;  /* 0x000000040800788c */ /* 0x000fcc000bf26270 */
[----:B------:R-:W-:-:S13]  /*4d80*/  PLOP3.LUT P0, PT, PT, PT, UP1, 0x80, 0x8 ;  /* 0x000000000008781c */ /* 0x000fda0003f0f018 */
[----:B------:R-:W-:Y:S05]  /*4d90*/  @!P0 EXIT ;  /* 0x000000000000894d */ /* 0x000fea0003800000 */
[----:B------:R-:W-:Y:S01]  /*4da0*/  BAR.SYNC.DEFER_BLOCKING 0x6, 0xa0 ;  /* 0x0182800000007b1d */ /* 0x000fe20000010000 */
[C---:B------:R-:W-:Y:S01]  /*4db0*/  IMAD.SHL.U32 R4, R77.reuse, 0x20, RZ ;  /* 0x000000204d047824 */ /* 0x040fe200078e00ff */
[C---:B------:R-:W-:Y:S01]  /*4dc0*/  R2P PR, R77.reuse, 0x6 ;  /* 0x000000064d007804 */ /* 0x040fe20000000000 */
[C---:B------:R-:W-:Y:S01]  /*4dd0*/  IMAD.SHL.U32 R68, R77.reuse, 0x4, RZ ;  /* 0x000000044d447824 */ /* 0x040fe200078e00ff */
[----:B------:R-:W-:Y:S01]  /*4de0*/  CS2R R72, SRZ ;  /* 0x0000000000487805 */ /* 0x000fe2000001ff00 */
[C---:B------:R-:W-:Y:S01]  /*4df0*/  IMAD.U32 R32, R77.reuse, 0x10000, RZ ;  /* 0x000100004d207824 */ /* 0x040fe200078e00ff */
[----:B------:R-:W-:Y:S02]  /*4e00*/  UMOV UR48, 0x400 ;  /* 0x0000040000307882 */ /* 0x000fe40000000000 */
[----:B------:R-:W1:Y:S01]  /*4e10*/  LDC R67, c[0x0][0x370] ;  /* 0x0000dc00ff437b82 */ /* 0x000e620000000800 */
[----:B------:R-:W-:Y:S01]  /*4e20*/  ULEA UR48, UR37, UR48, 0x18 ;  /* 0x0000003025307291 */ /* 0x000fe2000f8ec0ff */
[C---:B------:R-:W-:Y:S01]  /*4e30*/  LOP3.LUT R3, R4.reuse, 0xe0, RZ, 0xc0, !PT ;  /* 0x000000e004037812 */ /* 0x040fe200078ec0ff */
[----:B------:R-:W-:Y:S01]  /*4e40*/  IMAD.SHL.U32 R2, R77, 0x10, RZ ;  /* 0x000000104d027824 */ /* 0x000fe200078e00ff */
[----:B------:R-:W-:Y:S01]  /*4e50*/  LOP3.LUT R4, R4, 0x100, RZ, 0xc0, !PT ;  /* 0x0000010004047812 */ /* 0x000fe200078ec0ff */
[----:B------:R-:W-:Y:S01]  /*4e60*/  UIADD3 UR4, UPT, UPT, UR48, 0x400, URZ ;  /* 0x0000040030047890 */ /* 0x000fe2000fffe0ff */
[----:B------:R-:W-:Y:S01]  /*4e70*/  LOP3.LUT R68, R3, 0x1c, R68, 0xf8, !PT ;  /* 0x0000001c03447812 */ /* 0x000fe200078ef844 */
[----:B------:R-:W-:Y:S01]  /*4e80*/  IMAD.MOV.U32 R76, RZ, RZ, 0x10 ;  /* 0x00000010ff4c7424 */ /* 0x000fe200078e00ff */
[----:B------:R-:W2:Y:S01]  /*4e90*/  LDC R28, c[0x0][0xb0c] ;  /* 0x0002c300ff1c7b82 */ /* 0x000ea20000000800 */
[----:B------:R-:W-:Y:S01]  /*4ea0*/  SHF.R.U32.HI R3, RZ, 0x2, R77 ;  /* 0x00000002ff037819 */ /* 0x000fe2000001164d */
[----:B------:R-:W-:Y:S01]  /*4eb0*/  IMAD.MOV.U32 R75, RZ, RZ, 0x20 ;  /* 0x00000020ff4b7424 */ /* 0x000fe200078e00ff */
[----:B------:R-:W-:Y:S01]  /*4ec0*/  LOP3.LUT R32, R32, 0x600000, RZ, 0xc0, !PT ;  /* 0x0060000020207812 */ /* 0x000fe200078ec0ff */
[----:B------:R-:W-:Y:S01]  /*4ed0*/  IMAD.MOV.U32 R74, RZ, RZ, 0x1 ;  /* 0x00000001ff4a7424 */ /* 0x000fe200078e00ff */
[----:B------:R-:W-:Y:S01]  /*4ee0*/  LOP3.LUT R2, R4, 0x600, R2, 0xf8, !PT ;  /* 0x0000060004027812 */ /* 0x000fe200078ef802 */
[----:B------:R-:W-:Y:S01]  /*4ef0*/  IMAD.MOV.U32 R31, RZ, RZ, RZ ;  /* 0x000000ffff1f7224 */ /* 0x000fe200078e00ff */
[----:B------:R-:W-:Y:S01]  /*4f00*/  LOP3.LUT R68, R68, 0x4, R3, 0x78, !PT ;  /* 0x0000000444447812 */ /* 0x000fe200078e7803 */
[----:B------:R-:W4:Y:S01]  /*4f10*/  LDC R65, c[0x0][0xb20] ;  /* 0x0002c800ff417b82 */ /* 0x000f220000000800 */
[----:B------:R-:W3:Y:S01]  /*4f20*/  LDS R0, [UR48+0x180] ;  /* 0x00018030ff007984 */ /* 0x000ee20008000800 */
[----:B------:R-:W-:Y:S01]  /*4f30*/  LOP3.LUT R77, R77, 0x60, RZ, 0xc0, !PT ;  /* 0x000000604d4d7812 */ /* 0x000fe200078ec0ff */
[----:B------:R-:W-:Y:S01]  /*4f40*/  IMAD.MOV.U32 R80, RZ, RZ, RZ ;  /* 0x000000ffff507224 */ /* 0x000fe200078e00ff */
[----:B------:R-:W-:Y:S01]  /*4f50*/  LOP3.LUT R68, R2, R68, RZ, 0xfc, !PT ;  /* 0x0000004402447212 */ /* 0x000fe200078efcff */
[----:B------:R-:W-:Y:S01]  /*4f60*/  IMAD.U32 R70, RZ, RZ, UR4 ;  /* 0x00000004ff467e24 */ /* 0x000fe2000f8e00ff */
[----:B------:R-:W-:Y:S01]  /*4f70*/  SEL R76, R76, 0xfffffff0, !P2 ;  /* 0xfffffff04c4c7807 */ /* 0x000fe20005000000 */
[----:B------:R-:W1:Y:S01]  /*4f80*/  LDCU.64 UR52, c[0x0][0x348] ;  /* 0x00006900ff3477ac */ /* 0x000e620008000a00 */
[----:B------:R-:W1:Y:S01]  /*4f90*/  LDC R27, c[0x0][0xb30] ;  /* 0x0002cc00ff1b7b82 */ /* 0x000e620000000800 */
[----:B------:R-:W-:Y:S01]  /*4fa0*/  SEL R75, R75, 0xffffffe0, !P1 ;  /* 0xffffffe04b4b7807 */ /* 0x000fe20004800000 */
[----:B------:R-:W1:Y:S01]  /*4fb0*/  LDCU.64 UR38, c[0x0][0x888] ;  /* 0x00011100ff2677ac */ /* 0x000e620008000a00 */
[----:B------:R-:W1:Y:S05]  /*4fc0*/  LDCU.64 UR44, c[0x0][0x890] ;  /* 0x00011200ff2c77ac */ /* 0x000e6a0008000a00 */
[----:B------:R-:W1:Y:S01]  /*4fd0*/  LDC.64 R60, c[0x0][0xb10] ;  /* 0x0002c400ff3c7b82 */ /* 0x000e620000000a00 */
[----:B------:R-:W-:Y:S01]  /*4fe0*/  UMOV UR49, URZ ;  /* 0x000000ff00317c82 */ /* 0x000fe20008000000 */
[----:B------:R-:W-:-:S06]  /*4ff0*/  UMOV UR51, URZ ;  /* 0x000000ff00337c82 */ /* 0x000fcc0008000000 */
[----:B------:R-:W1:Y:S08]  /*5000*/  LDC.64 R24, c[0x0][0xb18] ;  /* 0x0002c600ff187b82 */ /* 0x000e700000000a00 */
[----:B------:R-:W1:Y:S08]  /*5010*/  LDC.64 R22, c[0x0][0xb28] ;  /* 0x0002ca00ff167b82 */ /* 0x000e700000000a00 */
[----:B------:R-:W1:Y:S01]  /*5020*/  LDC.64 R58, c[0x0][0x8b0] ;  /* 0x00022c00ff3a7b82 */ /* 0x000e620000000a00 */
[----:B---3--:R-:W-:-:S07]  /*5030*/  IMAD.IADD R32, R0, 0x1, R32 ;  /* 0x0000000100207824 */ /* 0x008fce00078e0220 */
[----:B------:R-:W3:Y:S08]  /*5040*/  LDC.64 R56, c[0x0][0x8a8] ;  /* 0x00022a00ff387b82 */ /* 0x000ef00000000a00 */
[----:B--2-4-:R-:W1:Y:S02]  /*5050*/  LDC R66, c[0x0][0x374] ;  /* 0x0000dd00ff427b82 */ /* 0x014e640000000800 */
.L_x_130:
[----:B------:R-:W-:Y:S02]  /*5060*/  LEA R0, R80, UR48, 0x3 ;  /* 0x0000003050007c11 */ /* 0x000fe4000f8e18ff */
[----:B------:R-:W-:Y:S02]  /*5070*/  SHF.L.U32 R2, R72, 0x1f, RZ ;  /* 0x0000001f48027819 */ /* 0x000fe400000006ff */
[----:B------:R-:W-:Y:S02]  /*5080*/  LEA R16, R80, UR48, 0x4 ;  /* 0x0000003050107c11 */ /* 0x000fe4000f8e20ff */
[----:B------:R-:W2:Y:S02]  /*5090*/  SYNCS.PHASECHK.TRANS64.TRYWAIT P0, [R0+URZ+0xd0], R2 ;  /* 0x0000d002000075a7 */ /* 0x000ea400080011ff */
[----:B--2---:R-:W-:Y:S05]  /*50a0*/  @!P0 BRA `(.L_x_87) ;  /* 0x00000038001c8947 */ /* 0x004fea0003800000 */
.L_x_186:
[----:B------:R-:W4:Y:S01]  /*50b0*/  LDC.64 R10, c[0x0][0xb10] ;  /* 0x0002c400ff0a7b82 */ /* 0x000f220000000a00 */
[----:B------:R-:W3:Y:S01]  /*50c0*/  LDS.128 R16, [R16+0x160] ;  /* 0x0001600010107984 */ /* 0x000ee20000000c00 */
[----:B-1----:R-:W-:Y:S01]  /*50d0*/  ISETP.NE.AND P1, PT, R27, 0x1, PT ;  /* 0x000000011b00780c */ /* 0x002fe20003f25270 */
[----:B--2---:R-:W-:Y:S01]  /*50e0*/  VIADD R0, R0, 0xe0 ;  /* 0x000000e000007836 */ /* 0x004fe20000000000 */
[----:B------:R-:W-:Y:S04]  /*50f0*/  ISETP.GE.AND P0, PT, R26, 0x1, PT ;  /* 0x000000011a00780c */ /* 0x000fe80003f06270 */
[----:B------:R-:W1:Y:S01]  /*5100*/  LDC.64 R8, c[0x0][0xb18] ;  /* 0x0002c600ff087b82 */ /* 0x000e620000000a00 */
[----:B------:R-:W-:Y:S01]  /*5110*/  PRMT R0, RZ, 0x654, R0 ;  /* 0x00000654ff007816 */ /* 0x000fe20000000000 */
[----:B------:R-:W-:Y:S01]  /*5120*/  @!PT LDS RZ, [RZ] ;  /* 0x00000000fffff984 */ /* 0x000fe20000000800 */
[----:B------:R-:W-:Y:S01]  /*5130*/  @!PT LDS RZ, [RZ] ;  /* 0x00000000fffff984 */ /* 0x000fe20000000800 */
[----:B------:R-:W-:Y:S01]  /*5140*/  @!PT LDS RZ, [RZ] ;  /* 0x00000000fffff984 */ /* 0x000fe20000000800 */
[----:B------:R-:W-:Y:S01]  /*5150*/  @!PT LDS RZ, [RZ] ;  /* 0x00000000fffff984 */ /* 0x000fe20000000800 */
[----:B------:R2:W-:Y:S06]  /*5160*/  MEMBAR.ALL.CTA ;  /* 0x0000000000007992 */ /* 0x0005ec0000008000 */
[----:B--2---:R-:W2:Y:S01]  /*5170*/  FENCE.VIEW.ASYNC.S ;  /* 0x00000000000073c6 */ /* 0x004ea20000000000 */
[----:B------:R-:W1:Y:S08]  /*5180*/  @!P1 LDC R12, c[0x0][0xb20] ;  /* 0x0002c800ff0c9b82 */ /* 0x000e700000000800 */
[----:B------:R-:W1:Y:S01]  /*5190*/  @!P1 LDC R7, c[0x0][0xb0c] ;  /* 0x0002c300ff079b82 */ /* 0x000e620000000800 */
[----:B--2---:R2:W-:Y:S01]  /*51a0*/  SYNCS.ARRIVE.TRANS64.RED.A1T0 RZ, [R0+URZ], RZ ;  /* 0x000000ff00ff79a7 */ /* 0x0045e200081004ff */
[----:B---3--:R-:W-:Y:S04]  /*51b0*/  LOP3.LUT P4, RZ, R18, 0x1, RZ, 0xc0, !PT ;  /* 0x0000000112ff7812 */ /* 0x008fe8000788c0ff */
[----:B------:R-:W-:Y:S09]  /*51c0*/  P2R R78, PR, RZ, 0x10 ;  /* 0x00000010ff4e7803 */ /* 0x000ff20000000000 */
[----:B------:R-:W-:Y:S02]  /*51d0*/  @P4 MOV R30, R16 ;  /* 0x00000010001e4202 */ /* 0x000fe40000000f00 */
[----:B------:R-:W-:Y:S01]  /*51e0*/  @P4 LOP3.LUT R29, R17, 0xffff, RZ, 0xc0, !PT ;  /* 0x0000ffff111d4812 */ /* 0x000fe200078ec0ff */
[----:B--2-4-:R-:W-:Y:S06]  /*51f0*/  @!P0 BRA `(.L_x_88) ;  /* 0x0000000000a48947 */ /* 0x014fec0003800000 */
[----:B------:R-:W-:Y:S01]  /*5200*/  IMAD.HI.U32 R0, R66, R25, RZ ;  /* 0x0000001942007227 */ /* 0x000fe200078e00ff */
[----:B------:R-:W-:Y:S02]  /*5210*/  ISETP.NE.AND P0, PT, R24, 0x1, PT ;  /* 0x000000011800780c */ /* 0x000fe40003f05270 */
[----:B------:R-:W-:Y:S01]  /*5220*/  ISETP.NE.AND P2, PT, R26, 0x1, PT ;  /* 0x000000011a00780c */ /* 0x000fe20003f45270 */
[----:B------:R-:W-:Y:S01]  /*5230*/  IMAD.HI.U32 R4, R67, R60, RZ ;  /* 0x0000003c43047227 */ /* 0x000fe200078e00ff */
[----:B------:R-:W-:Y:S02]  /*5240*/  SHF.R.U32.HI R0, RZ, R65, R0 ;  /* 0x00000041ff007219 */ /* 0x000fe40000011600 */
[----:B------:R-:W-:Y:S01]  /*5250*/  ISETP.NE.AND P3, PT, R28, 0x1, PT ;  /* 0x000000011c00780c */ /* 0x000fe20003f65270 */
[----:B------:R-:W-:Y:S01]  /*5260*/  IMAD.HI.U32 R6, R29, R25, RZ ;  /* 0x000000191d067227 */ /* 0x000fe200078e00ff */
[-C--:B------:R-:W-:Y:S02]  /*5270*/  SHF.R.U32.HI R4, RZ, R61.reuse, R4 ;  /* 0x0000003dff047219 */ /* 0x080fe40000011604 */
[----:B------:R-:W-:Y:S01]  /*5280*/  SEL R0, R66, R0, !P0 ;  /* 0x0000000042007207 */ /* 0x000fe20004000000 */
[----:B------:R-:W-:Y:S01]  /*5290*/  IMAD.HI.U32 R5, R30, R60, RZ ;  /* 0x0000003c1e057227 */ /* 0x000fe200078e00ff */
[----:B------:R-:W-:Y:S03]  /*52a0*/  SEL R4, R67, R4, !P3 ;  /* 0x0000000443047207 */ /* 0x000fe60005800000 */
[-C--:B------:R-:W-:Y:S01]  /*52b0*/  IMAD.HI.U32 R3, R0, R22.reuse, RZ ;  /* 0x0000001600037227 */ /* 0x080fe200078e00ff */
[----:B------:R-:W-:Y:S03]  /*52c0*/  SHF.R.U32.HI R5, RZ, R61, R5 ;  /* 0x0000003dff057219 */ /* 0x000fe60000011605 */
[----:B------:R-:W-:Y:S01]  /*52d0*/  IMAD.HI.U32 R2, R4, R22, RZ ;  /* 0x0000001604027227 */ /* 0x000fe200078e00ff */
[----:B------:R-:W-:Y:S02]  /*52e0*/  @P2 SHF.R.U32.HI R0, RZ, R23, R3 ;  /* 0x00000017ff002219 */ /* 0x000fe40000011603 */
[----:B------:R-:W-:Y:S02]  /*52f0*/  SHF.R.U32.HI R3, RZ, R65, R6 ;  /* 0x00000041ff037219 */ /* 0x000fe40000011606 */
[----:B------:R-:W-:Y:S01]  /*5300*/  @P2 SHF.R.U32.HI R4, RZ, R23, R2 ;  /* 0x00000017ff042219 */ /* 0x000fe20000011602 */
[----:B------:R-:W-:Y:S01]  /*5310*/  IMAD R0, R26, R0, RZ ;  /* 0x000000001a007224 */ /* 0x000fe200078e02ff */
[----:B------:R-:W-:Y:S02]  /*5320*/  SEL R3, R29, R3, !P0 ;  /* 0x000000031d037207 */ /* 0x000fe40004000000 */
[----:B------:R-:W-:Y:S01]  /*5330*/  SEL R2, R30, R5, !P3 ;  /* 0x000000051e027207 */ /* 0x000fe20005800000 */
[----:B------:R-:W-:Y:S01]  /*5340*/  IMAD R5, R26, R4, RZ ;  /* 0x000000041a057224 */ /* 0x000fe200078e02ff */
[C---:B------:R-:W-:Y:S01]  /*5350*/  ISETP.GE.AND P0, PT, R3.reuse, R0, PT ;  /* 0x000000000300720c */ /* 0x040fe20003f06270 */
[C---:B------:R-:W-:Y:S03]  /*5360*/  IMAD.HI.U32 R0, R3.reuse, R22, RZ ;  /* 0x0000001603007227 */ /* 0x040fe600078e00ff */
[C---:B------:R-:W-:Y:S02]  /*5370*/  ISETP.GE.OR P0, PT, R2.reuse, R5, P0 ;  /* 0x000000050200720c */ /* 0x040fe40000706670 */
[----:B------:R-:W-:Y:S04]  /*5380*/  SHF.R.U32.HI R0, RZ, R23, R0 ;  /* 0x00000017ff007219 */ /* 0x000fe80000011600 */
[C---:B------:R-:W-:Y:S05]  /*5390*/  SEL R6, R3.reuse, R0, !P2 ;  /* 0x0000000003067207 */ /* 0x040fea0005000000 */
        /* <DEDUP_REMOVED lines=14> */
[----:B------:R-:W-:Y:S07]  /*5480*/  IMAD R29, R3, R24, R29 ;  /* 0x00000018031d7224 */ /* 0x000fee00078e021d */
.L_x_88:
[----:B-1----:R-:W-:Y:S01]  /*5490*/  @!P1 ISETP.NE.AND P0, PT, R8, 0x1, PT ;  /* 0x000000010800980c */ /* 0x002fe20003f05270 */
[----:B------:R-:W-:Y:S01]  /*54a0*/  @!P1 IMAD.HI.U32 R2, R29, R9, RZ ;  /* 0x000000091d029227 */ /* 0x000fe200078e00ff */
[----:B------:R-:W-:Y:S01]  /*54b0*/  R2UR UR42, R15 ;  /* 0x000000000f2a72ca */ /* 0x000fe200000e0000 */
[----:B------:R-:W-:Y:S01]  /*54c0*/  BSSY.RECONVERGENT B6, `(.L_x_89) ;  /* 0x0000031000067945 */ /* 0x000fe20003800200 */
[----:B------:R-:W-:Y:S01]  /*54d0*/  R2UR UR41, R14 ;  /* 0x000000000e2972ca */ /* 0x000fe200000e0000 */
[----:B------:R-:W-:Y:S01]  /*54e0*/  @!P1 IMAD.HI.U32 R0, R30, R10, RZ ;  /* 0x0000000a1e009227 */ /* 0x000fe200078e00ff */
[----:B------:R-:W-:Y:S02]  /*54f0*/  @!P1 SHF.R.U32.HI R2, RZ, R12, R2 ;  /* 0x0000000cff029219 */ /* 0x000fe40000011602 */
[----:B------:R-:W-:Y:S01]  /*5500*/  @!P1 ISETP.NE.AND P2, PT, R7, 0x1, PT ;  /* 0x000000010700980c */ /* 0x000fe20003f45270 */
[----:B------:R-:W-:Y:S01]  /*5510*/  VIADD R80, R80, 0x1 ;  /* 0x0000000150507836 */ /* 0x000fe20000000000 */
[----:B------:R-:W-:Y:S02]  /*5520*/  @!P1 SEL R2, R29, R2, !P0 ;  /* 0x000000021d029207 */ /* 0x000fe40004000000 */
[----:B------:R-:W-:Y:S02]  /*5530*/  @!P1 SHF.R.U32.HI R0, RZ, R11, R0 ;  /* 0x0000000bff009219 */ /* 0x000fe40000011600 */
[----:B------:R-:W-:Y:S01]  /*5540*/  LOP3.LUT P0, RZ, R70, 0x3f0, RZ, 0xc0, !PT ;  /* 0x000003f046ff7812 */ /* 0x000fe2000780c0ff */
[----:B------:R-:W-:Y:S01]  /*5550*/  USHF.L.U32 UR42, UR42, 0x6, URZ ;  /* 0x000000062a2a7899 */ /* 0x000fe200080006ff */
[----:B------:R-:W-:Y:S01]  /*5560*/  @!P1 SEL R3, R30, R0, !P2 ;  /* 0x000000001e039207 */ /* 0x000fe20005000000 */
[----:B------:R-:W-:Y:S01]  /*5570*/  USHF.L.U32 UR41, UR41, 0x7, URZ ;  /* 0x0000000729297899 */ /* 0x000fe200080006ff */
[----:B------:R-:W-:Y:S03]  /*5580*/  @P4 SHF.R.U32.HI R71, RZ, 0x10, R17 ;  /* 0x00000010ff474819 */ /* 0x000fe60000011611 */
[----:B------:R-:W-:Y:S02]  /*5590*/  @!P1 IMAD.IADD R0, R2, 0x1, -R3 ;  /* 0x0000000102009824 */ /* 0x000fe400078e0a03 */
[----:B------:R-:W-:Y:S02]  /*55a0*/  @!P1 IMAD.IADD R2, R3, 0x1, -R2 ;  /* 0x0000000103029824 */ /* 0x000fe400078e0a02 */
[----:B------:R-:W-:Y:S02]  /*55b0*/  @!P1 IMAD R30, R0, R7, R30 ;  /* 0x00000007001e9224 */ /* 0x000fe400078e021e */
[----:B------:R-:W-:Y:S01]  /*55c0*/  @!P1 IMAD R29, R2, R8, R29 ;  /* 0x00000008021d9224 */ /* 0x000fe200078e021d */
[----:B------:R-:W-:Y:S06]  /*55d0*/  @!P0 BRA `(.L_x_90) ;  /* 0x00000000007c8947 */ /* 0x000fec0003800000 */
[----:B------:R-:W1:Y:S01]  /*55e0*/  LDCU.64 UR8, c[0x4][0x80] ;  /* 0x01001000ff0877ac */ /* 0x000e620008000a00 */
[----:B------:R-:W-:Y:S01]  /*55f0*/  MOV R2, 0x0 ;  /* 0x0000000000027802 */ /* 0x000fe20000000f00 */
[----:B------:R-:W-:Y:S02]  /*5600*/  HFMA2 R12, -RZ, RZ, 0, 5.9604644775390625e-08 ;  /* 0x00000001ff0c7431 */ /* 0x000fe400000001ff */
[----:B------:R-:W-:Y:S01]  /*5610*/  IMAD.MOV.U32 R8, RZ, RZ, 0x70 ;  /* 0x00000070ff087424 */ /* 0x000fe200078e00ff */
[----:B------:R2:W3:Y:S01]  /*5620*/  LDC.64 R14, c[0x4][R2] ;  /* 0x01000000020e7b82 */ /* 0x0004e20000000a00 */
[----:B------:R-:W4:Y:S01]  /*5630*/  LDCU.64 UR6, c[0x4][0x88] ;  /* 0x01001100ff0677ac */ /* 0x000f220008000a00 */
[----:B------:R-:W-:Y:S01]  /*5640*/  IMAD.MOV.U32 R13, RZ, RZ, RZ ;  /* 0x000000ffff0d7224 */ /* 0x000fe200078e00ff */
[----:B------:R-:W2:Y:S01]  /*5650*/  LDCU.64 UR4, c[0x4][0x8] ;  /* 0x01000100ff0477ac */ /* 0x000ea20008000a00 */
[----:B-1----:R-:W-:Y:S01]  /*5660*/  MOV R5, UR9 ;  /* 0x0000000900057c02 */ /* 0x002fe20008000f00 */
[----:B------:R-:W-:Y:S01]  /*5670*/  IMAD.U32 R4, RZ, RZ, UR8 ;  /* 0x00000008ff047e24 */ /* 0x000fe2000f8e00ff */
[----:B----4-:R-:W-:Y:S01]  /*5680*/  MOV R7, UR7 ;  /* 0x0000000700077c02 */ /* 0x010fe20008000f00 */
[----:B------:R-:W-:Y:S01]  /*5690*/  IMAD.U32 R6, RZ, RZ, UR6 ;  /* 0x00000006ff067e24 */ /* 0x000fe2000f8e00ff */
[----:B--2---:R-:W-:Y:S01]  /*56a0*/  MOV R11, UR5 ;  /* 0x00000005000b7c02 */ /* 0x004fe20008000f00 */
[----:B------:R-:W-:Y:S02]  /*56b0*/  IMAD.U32 R10, RZ, RZ, UR4 ;  /* 0x00000004ff0a7e24 */ /* 0x000fe4000f8e00ff */
[----:B------:R-:W-:Y:S07]  /*56c0*/  LEPC R20, `(.L_x_91) ;  /* 0x000000001014794e */ /* 0x000fee0000000000 */
[----:B---3-5:R-:W-:Y:S05]  /*56d0*/  CALL.ABS.NOINC R14 ;  /* 0x000000000e007343 */ /* 0x028fea0003c00000 */
.L_x_91:
[----:B------:R-:W1:Y:S01]  /*56e0*/  LDCU.64 UR8, c[0x4][0x80] ;  /* 0x01001000ff0877ac */ /* 0x000e620008000a00 */
[----:B------:R-:W2:Y:S01]  /*56f0*/  LDC.64 R2, c[0x4][R2] ;  /* 0x0100000002027b82 */ /* 0x000ea20000000a00 */
[----:B------:R-:W-:Y:S02]  /*5700*/  HFMA2 R12, -RZ, RZ, 0, 5.9604644775390625e-08 ;  /* 0x00000001ff0c7431 */ /* 0x000fe400000001ff */
[----:B------:R-:W-:Y:S02]  /*5710*/  IMAD.MOV.U32 R8, RZ, RZ, 0x70 ;  /* 0x00000070ff087424 */ /* 0x000fe400078e00ff */
[----:B------:R-:W-:Y:S01]  /*5720*/  IMAD.MOV.U32 R13, RZ, RZ, RZ ;  /* 0x000000ffff0d7224 */ /* 0x000fe200078e00ff */
[----:B------:R-:W3:Y:S01]  /*5730*/  LDCU.64 UR6, c[0x4][0x88] ;  /* 0x01001100ff0677ac */ /* 0x000ee20008000a00 */
[----:B------:R-:W4:Y:S01]  /*5740*/  LDCU.64 UR4, c[0x4][0x8] ;  /* 0x01000100ff0477ac */ /* 0x000f220008000a00 */
[----:B-1----:R-:W-:Y:S02]  /*5750*/  MOV R4, UR8 ;  /* 0x0000000800047c02 */ /* 0x002fe40008000f00 */
[----:B------:R-:W-:Y:S02]  /*5760*/  MOV R5, UR9 ;  /* 0x0000000900057c02 */ /* 0x000fe40008000f00 */
[----:B---3--:R-:W-:Y:S01]  /*5770*/  MOV R7, UR7 ;  /* 0x0000000700077c02 */ /* 0x008fe20008000f00 */
[----:B------:R-:W-:Y:S01]  /*5780*/  IMAD.U32 R6, RZ, RZ, UR6 ;  /* 0x00000006ff067e24 */ /* 0x000fe2000f8e00ff */
[----:B----4-:R-:W-:Y:S01]  /*5790*/  MOV R11, UR5 ;  /* 0x00000005000b7c02 */ /* 0x010fe20008000f00 */
[----:B------:R-:W-:Y:S02]  /*57a0*/  IMAD.U32 R10, RZ, RZ, UR4 ;  /* 0x00000004ff0a7e24 */ /* 0x000fe4000f8e00ff */
[----:B------:R-:W-:Y:S07]  /*57b0*/  LEPC R20, `(.L_x_90) ;  /* 0x000000001014794e */ /* 0x000fee0000000000 */
[----:B--2---:R-:W-:Y:S05]  /*57c0*/  CALL.ABS.NOINC R2 ;  /* 0x0000000002007343 */ /* 0x004fea0003c00000 */
.L_x_90:
[----:B------:R-:W-:Y:S05]  /*57d0*/  BSYNC.RECONVERGENT B6 ;  /* 0x0000000000067941 */ /* 0x000fea0003800200 */
.L_x_89:
[----:B------:R-:W-:Y:S01]  /*57e0*/  ISETP.NE.U32.AND P4, PT, R58, RZ, PT ;  /* 0x000000ff3a00720c */ /* 0x000fe20003f85070 */
[----:B------:R-:W-:Y:S01]  /*57f0*/  UISETP.NE.AND UP2, UPT, UR50, URZ, UPT ;  /* 0x000000ff3200728c */ /* 0x000fe2000bf45270 */
[----:B------:R-:W-:Y:S01]  /*5800*/  ISETP.NE.U32.AND P2, PT, RZ, UR38, PT ;  /* 0x00000026ff007c0c */ /* 0x000fe2000bf45070 */
[----:B------:R-:W-:Y:S01]  /*5810*/  UISETP.NE.U32.AND UP1, UPT, UR44, URZ, UPT ;  /* 0x000000ff2c00728c */ /* 0x000fe2000bf25070 */
[----:B------:R-:W-:Y:S01]  /*5820*/  ISETP.NE.AND.EX P4, PT, R59, RZ, PT, P4 ;  /* 0x000000ff3b00720c */ /* 0x000fe20003f85340 */
[----:B------:R-:W-:Y:S01]  /*5830*/  UPLOP3.LUT UP0, UPT, UPT, UPT, UPT, 0x40, 0x4 ;  /* 0x000000000004789c */ /* 0x000fe20003f0e870 */
[----:B------:R-:W-:Y:S01]  /*5840*/  ISETP.NE.AND.EX P2, PT, RZ, UR39, PT, P2 ;  /* 0x00000027ff007c0c */ /* 0x000fe2000bf45320 */
[----:B------:R-:W-:Y:S01]  /*5850*/  UISETP.NE.AND.EX UP1, UPT, UR45, URZ, UPT, UP1 ;  /* 0x000000ff2d00728c */ /* 0x000fe2000bf25310 */
[----:B------:R-:W-:Y:S04]  /*5860*/  PLOP3.LUT P1, PT, PT, PT, UP2, 0x80, 0x8 ;  /* 0x000000000008781c */ /* 0x000fe80003f2f028 */
[----:B------:R-:W-:Y:S06]  /*5870*/  @UP2 UPLOP3.LUT UP0, UPT, UPT, UPT, UP1, 0x80, 0x8 ;  /* 0x000000000008289c */ /* 0x000fec0003f0f010 */
[----:B------:R-:W-:Y:S01]  /*5880*/  PLOP3.LUT P0, PT, PT, PT, UP0, 0x80, 0x8 ;  /* 0x000000000008781c */ /* 0x000fe20003f0f008 */
[----:B------:R-:W-:Y:S01]  /*5890*/  @!UPT UIADD3 URZ, UPT, UPT, URZ, URZ, URZ ;  /* 0x000000fffffff290 */ /* 0x000fe2000fffe0ff */
[----:B------:R-:W-:Y:S11]  /*58a0*/  BRA.U !UP1, `(.L_x_92) ;  /* 0x0000000109387547 */ /* 0x000ff6000b800000 */
[----:B------:R-:W-:Y:S01]  /*58b0*/  UISETP.NE.U32.AND UP0, UPT, UR38, URZ, UPT ;  /* 0x000000ff2600728c */ /* 0x000fe2000bf05070 */
[----:B------:R-:W-:Y:S02]  /*58c0*/  HFMA2 R0, -RZ, RZ, 0, 5.9604644775390625e-08 ;  /* 0x00000001ff007431 */ /* 0x000fe400000001ff */
[----:B------:R-:W-:Y:S01]  /*58d0*/  IMAD.MOV.U32 R64, RZ, RZ, 0x1 ;  /* 0x00000001ff407424 */ /* 0x000fe200078e00ff */
[----:B------:R-:W-:Y:S06]  /*58e0*/  UISETP.NE.AND.EX UP0, UPT, UR39, URZ, UPT, UP0 ;  /* 0x000000ff2700728c */ /* 0x000fec000bf05300 */
[----:B------:R-:W-:Y:S05]  /*58f0*/  PLOP3.LUT P3, PT, PT, PT, UP0, 0x80, 0x8 ;  /* 0x000000000008781c */ /* 0x000fea0003f6f008 */
[----:B------:R-:W1:Y:S01]  /*5900*/  @UP0 LDCU.64 UR6, c[0x0][0x888] ;  /* 0x00011100ff0607ac */ /* 0x000e620008000a00 */
[----:B------:R-:W-:Y:S07]  /*5910*/  @UP0 UIMAD UR4, UR36, UR44, URZ ;  /* 0x0000002c240402a4 */ /* 0x000fee000f8e02ff */
[----:B------:R-:W-:Y:S01]  /*5920*/  @!P3 PRMT R64, R0, 0x7610, R64 ;  /* 0x000076100040b816 */ /* 0x000fe20000000040 */
[----:B-1----:R-:W-:Y:S03]  /*5930*/  @UP0 UIMAD.WIDE UR6, UR4, 0x4, UR6 ;  /* 0x00000004040608a5 */ /* 0x002fe6000f8e0206 */
[----:B------:R-:W1:Y:S03]  /*5940*/  @!UP0 LDCU UR4, c[0x0][0x880] ;  /* 0x00011000ff0487ac */ /* 0x000e660008000800 */
[----:B------:R-:W-:Y:S01]  /*5950*/  IMAD.U32 R2, RZ, RZ, UR6 ;  /* 0x00000006ff027e24 */ /* 0x000fe2000f8e00ff */
[----:B------:R-:W-:Y:S05]  /*5960*/  MOV R3, UR7 ;  /* 0x0000000700037c02 */ /* 0x000fea0008000f00 */
[----:B-----5:R2:W5:Y:S02]  /*5970*/  @P3 LDG.E R35, desc[UR46][R2.64] ;  /* 0x0000002e02233981 */ /* 0x020564000c1e1900 */
[----:B-12---:R-:W-:Y:S02]  /*5980*/  @!P3 IMAD.U32 R35, RZ, RZ, UR4 ;  /* 0x00000004ff23be24 */ /* 0x006fe4000f8e00ff */
.L_x_92:
[----:B------:R-:W-:Y:S05]  /*5990*/  @!P4 BRA `(.L_x_93) ;  /* 0x000000000020c947 */ /* 0x000fea0003800000 */
[----:B------:R-:W-:Y:S04]  /*59a0*/  ISETP.NE.U32.AND P3, PT, R56, RZ, PT ;  /* 0x000000ff3800720c */ /* 0x000fe80003f65070 */
[----:B------:R-:W-:Y:S11]  /*59b0*/  ISETP.NE.AND.EX P3, PT, R57, RZ, PT, P3 ;  /* 0x000000ff3900720c */ /* 0x000ff60003f65330 */
[----:B------:R-:W-:Y:S02]  /*59c0*/  @!UPT UIADD3 URZ, UPT, UPT, URZ, URZ, URZ ;  /* 0x000000fffffff290 */ /* 0x000fe4000fffe0ff */
[----:B------:R-:W1:Y:S01]  /*59d0*/  @P3 LDC.64 R2, c[0x0][0x8a8] ;  /* 0x00022a00ff023b82 */ /* 0x000e620000000a00 */
[----:B------:R-:W-:Y:S04]  /*59e0*/  @P3 IMAD R0, R58, UR36, RZ ;  /* 0x000000243a003c24 */ /* 0x000fe8000f8e02ff */
[----:B-1----:R-:W-:Y:S05]  /*59f0*/  @P3 IMAD.WIDE R2, R0, 0x4, R2 ;  /* 0x0000000400023825 */ /* 0x002fea00078e0202 */
[----:B-----5:R1:W5:Y:S02]  /*5a00*/  @P3 LDG.E R33, desc[UR46][R2.64] ;  /* 0x0000002e02213981 */ /* 0x020364000c1e1900 */
[----:B-1----:R-:W2:Y:S02]  /*5a10*/  @!P3 LDC R33, c[0x0][0x8a0] ;  /* 0x00022800ff21bb82 */ /* 0x002ea40000000800 */
.L_x_93:
[----:B-----5:R-:W-:Y:S01]  /*5a20*/  FSETP.NEU.AND P3, PT, R35, RZ, PT ;  /* 0x000000ff2300720b */ /* 0x020fe20003f6d000 */
[----:B------:R-:W-:Y:S01]  /*5a30*/  IMAD.SHL.U32 R89, R68, 0x4, RZ ;  /* 0x0000000444597824 */ /* 0x000fe200078e00ff */
[----:B------:R-:W-:Y:S01]  /*5a40*/  SEL R4, RZ, 0xffffffff, P2 ;  /* 0xffffffffff047807 */ /* 0x000fe20001000000 */
[----:B------:R-:W-:Y:S01]  /*5a50*/  BSSY B1, `(.L_x_94) ;  /* 0x0000043000017945 */ /* 0x000fe20003800000 */
[----:B------:R-:W-:Y:S01]  /*5a60*/  @P1 LOP3.LUT P2, RZ, R64, 0xff, RZ, 0xc0, !PT ;  /* 0x000000ff40ff1812 */ /* 0x000fe2000784c0ff */
[----:B------:R-:W-:Y:S01]  /*5a70*/  VIADD R84, R89, UR48 ;  /* 0x0000003059547c36 */ /* 0x000fe20008000000 */
[----:B------:R-:W-:Y:S01]  /*5a80*/  @P1 SEL R0, RZ, 0xffffffff, P3 ;  /* 0xffffffffff001807 */ /* 0x000fe20001800000 */
[----:B------:R-:W-:Y:S01]  /*5a90*/  IMAD.MOV.U32 R90, RZ, RZ, 0x1 ;  /* 0x00000001ff5a7424 */ /* 0x000fe200078e00ff */
[----:B------:R-:W-:Y:S01]  /*5aa0*/  LOP3.LUT R74, R74, 0x1, RZ, 0x3c, !PT ;  /* 0x000000014a4a7812 */ /* 0x000fe200078e3cff */
[----:B------:R-:W-:Y:S01]  /*5ab0*/  IMAD.MOV.U32 R88, RZ, RZ, RZ ;  /* 0x000000ffff587224 */ /* 0x000fe200078e00ff */
[----:B------:R-:W-:Y:S02]  /*5ac0*/  @P0 SEL R0, R4, R0, !P2 ;  /* 0x0000000004000207 */ /* 0x000fe40005000000 */
[----:B------:R-:W-:Y:S02]  /*5ad0*/  CS2R R54, SRZ ;  /* 0x0000000000367805 */ /* 0x000fe4000001ff00 */
[----:B------:R-:W-:Y:S02]  /*5ae0*/  LEA R86, R31, UR48, 0x3 ;  /* 0x000000301f567c11 */ /* 0x000fe4000f8e18ff */
[----:B------:R-:W-:Y:S02]  /*5af0*/  CS2R R52, SRZ ;  /* 0x0000000000347805 */ /* 0x000fe4000001ff00 */
[----:B------:R-:W-:Y:S02]  /*5b00*/  @P1 LOP3.LUT R0, R0, 0x1, RZ, 0xc0, !PT ;  /* 0x0000000100001812 */ /* 0x000fe400078ec0ff */
[----:B------:R-:W-:Y:S02]  /*5b10*/  CS2R R50, SRZ ;  /* 0x0000000000327805 */ /* 0x000fe4000001ff00 */
[----:B------:R-:W-:Y:S02]  /*5b20*/  SHF.L.U32 R2, R73, 0x1f, RZ ;  /* 0x0000001f49027819 */ /* 0x000fe400000006ff */
[----:B------:R-:W-:Y:S02]  /*5b30*/  CS2R R48, SRZ ;  /* 0x0000000000307805 */ /* 0x000fe4000001ff00 */
[----:B------:R-:W-:Y:S02]  /*5b40*/  ISETP.NE.U32.OR P6, PT, R0, 0x1, !P1 ;  /* 0x000000010000780c */ /* 0x000fe40004fc5470 */
[----:B------:R-:W-:Y:S02]  /*5b50*/  CS2R R46, SRZ ;  /* 0x00000000002e7805 */ /* 0x000fe4000001ff00 */
[----:B------:R-:W-:Y:S02]  /*5b60*/  PLOP3.LUT P2, PT, PT, PT, UP1, 0x80, 0x8 ;  /* 0x000000000008781c */ /* 0x000fe40003f4f018 */
[----:B------:R-:W-:Y:S02]  /*5b70*/  CS2R R44, SRZ ;  /* 0x00000000002c7805 */ /* 0x000fe4000001ff00 */
[----:B------:R-:W-:Y:S02]  /*5b80*/  LEA.HI R34, R31, R31, RZ, 0x1 ;  /* 0x0000001f1f227211 */ /* 0x000fe400078f08ff */
[----:B------:R-:W-:Y:S02]  /*5b90*/  CS2R R42, SRZ ;  /* 0x00000000002a7805 */ /* 0x000fe4000001ff00 */
[----:B------:R-:W-:Y:S02]  /*5ba0*/  LOP3.LUT P4, R79, R64, 0xff, RZ, 0xc0, !PT ;  /* 0x000000ff404f7812 */ /* 0x000fe4000788c0ff */
[----:B------:R-:W-:Y:S02]  /*5bb0*/  CS2R R40, SRZ ;  /* 0x0000000000287805 */ /* 0x000fe4000001ff00 */
[----:B------:R-:W-:Y:S01]  /*5bc0*/  SEL R3, RZ, 0xffffffff, P3 ;  /* 0xffffffffff037807 */ /* 0x000fe20001800000 */
[----:B------:R-:W-:Y:S01]  /*5bd0*/  VIADD R83, R84, 0x400 ;  /* 0x0000040054537836 */ /* 0x000fe20000000000 */
[----:B------:R-:W-:Y:S01]  /*5be0*/  P2R R81, PR, RZ, 0x40 ;  /* 0x00000040ff517803 */ /* 0x000fe20000000000 */
[----:B------:R-:W-:Y:S01]  /*5bf0*/  IMAD.IADD R82, R75, 0x1, R84 ;  /* 0x000000014b527824 */ /* 0x000fe200078e0254 */
[----:B------:R-:W-:Y:S02]  /*5c00*/  @P6 SHF.L.U32 R0, R74, 0x1f, RZ ;  /* 0x0000001f4a006819 */ /* 0x000fe400000006ff */
[----:B------:R-:W-:Y:S02]  /*5c10*/  @P2 SEL R3, R4, R3, !P4 ;  /* 0x0000000304032207 */ /* 0x000fe40006000000 */
[----:B------:R1:W3:Y:S02]  /*5c20*/  @P6 SYNCS.PHASECHK.TRANS64.TRYWAIT P1, [UR48+0x80], R0 ;  /* 0x00008000ff0065a7 */ /* 0x0002e40008021130 */
[----:B------:R-:W-:Y:S04]  /*5c30*/  LOP3.LUT R3, R3, 0x1, RZ, 0xc0, !PT ;  /* 0x0000000103037812 */ /* 0x000fe800078ec0ff */
[----:B------:R-:W-:Y:S04]  /*5c40*/  ISETP.NE.U32.AND P5, PT, R3, 0x1, PT ;  /* 0x000000010300780c */ /* 0x000fe80003fa5070 */
[----:B------:R-:W-:Y:S01]  /*5c50*/  P2R R91, PR, RZ, 0x20 ;  /* 0x00000020ff5b7803 */ /* 0x000fe20000000000 */
[----:B------:R4:W2:Y:S01]  /*5c60*/  SYNCS.PHASECHK.TRANS64.TRYWAIT P0, [R86+URZ+0xf0], R2 ;  /* 0x0000f002560075a7 */ /* 0x0008a200080011ff */
[C---:B-1----:R-:W-:Y:S01]  /*5c70*/  IMAD.SHL.U32 R0, R34.reuse, 0x40, RZ ;  /* 0x0000004022007824 */ /* 0x042fe200078e00ff */
[----:B------:R-:W-:Y:S04]  /*5c80*/  LOP3.LUT R34, R34, 0xffe, RZ, 0xc0, !PT ;  /* 0x00000ffe22227812 */ /* 0x000fe800078ec0ff */
[----:B------:R-:W-:Y:S01]  /*5c90*/  LOP3.LUT R0, R0, 0xffffff80, RZ, 0xc0, !PT ;  /* 0xffffff8000007812 */ /* 0x000fe200078ec0ff */
[----:B------:R-:W-:Y:S04]  /*5ca0*/  IMAD.IADD R34, R31, 0x1, -R34 ;  /* 0x000000011f227824 */ /* 0x000fe800078e0a22 */
[----:B------:R-:W-:Y:S04]  /*5cb0*/  IMAD.IADD R0, R32, 0x1, R0 ;  /* 0x0000000120007824 */ /* 0x000fe800078e0200 */
[----:B------:R-:W-:Y:S01]  /*5cc0*/  IMAD R34, R34, 0x100000, R0 ;  /* 0x0010000022227824 */ /* 0x000fe200078e0200 */
[----:B---3--:R-:W-:Y:S01]  /*5cd0*/  @P6 SEL R90, RZ, 0x1, !P1 ;  /* 0x00000001ff5a6807 */ /* 0x008fe20004800000 */
[----:B----4-:R-:W-:Y:S06]  /*5ce0*/  @!P6 BRA `(.L_x_95) ;  /* 0x000000000064e947 */ /* 0x010fec0003800000 */
[----:B------:R-:W-:Y:S01]  /*5cf0*/  @P5 IMAD R5, R76, 0x4, R83 ;  /* 0x000000044c055824 */ /* 0x000fe200078e0253 */
[----:B------:R-:W-:Y:S01]  /*5d00*/  ISETP.NE.AND P1, PT, R90, RZ, PT ;  /* 0x000000ff5a00720c */ /* 0x000fe20003f25270 */
[----:B------:R-:W-:Y:S01]  /*5d10*/  IMAD.MOV.U32 R54, RZ, RZ, RZ ;  /* 0x000000ffff367224 */ /* 0x000fe200078e00ff */
[----:B------:R-:W-:Y:S01]  /*5d20*/  BSSY B0, `(.L_x_96) ;  /* 0x000000d000007945 */ /* 0x000fe20003800000 */
[----:B------:R-:W-:Y:S01]  /*5d30*/  @P5 IMAD.IADD R4, R75, 0x1, R5 ;  /* 0x000000014b045824 */ /* 0x000fe200078e0205 */
[----:B------:R-:W-:Y:S02]  /*5d40*/  CS2R R50, SRZ ;  /* 0x0000000000327805 */ /* 0x000fe4000001ff00 */
[----:B------:R-:W-:Y:S02]  /*5d50*/  CS2R R48, SRZ ;  /* 0x0000000000307805 */ /* 0x000fe4000001ff00 */
[----:B------:R-:W-:Y:S02]  /*5d60*/  CS2R R52, SRZ ;  /* 0x0000000000347805 */ /* 0x000fe4000001ff00 */
[----:B------:R-:W-:Y:S02]  /*5d70*/  CS2R R42, SRZ ;  /* 0x00000000002a7805 */ /* 0x000fe4000001ff00 */
[----:B------:R-:W-:Y:S02]  /*5d80*/  CS2R R40, SRZ ;  /* 0x0000000000287805 */ /* 0x000fe4000001ff00 */
[----:B------:R-:W-:Y:S02]  /*5d90*/  CS2R R46, SRZ ;  /* 0x00000000002e7805 */ /* 0x000fe4000001ff00 */
[----:B------:R-:W-:Y:S01]  /*5da0*/  CS2R R44, SRZ ;  /* 0x00000000002c7805 */ /* 0x000fe2000001ff00 */
[----:B------:R-:W-:Y:S06]  /*5db0*/  @P1 BRA `(.L_x_97) ;  /* 0x00000000000c1947 */ /* 0x000fec0003800000 */
[----:B------:R-:W-:Y:S04]  /*5dc0*/  SHF.L.U32 R3, R74, 0x1f, RZ ;  /* 0x0000001f4a037819 */ /* 0x000fe800000006ff */
[----:B------:R-:W1:Y:S02]  /*5dd0*/  SYNCS.PHASECHK.TRANS64.TRYWAIT P1, [UR48+0x80], R3 ;  /* 0x00008003ff0075a7 */ /* 0x000e640008021130 */
[----:B-1----:R-:W-:Y:S05]  /*5de0*/  @!P1 BRA `(.L_x_98) ;  /* 0x0000002800e09947 */ /* 0x002fea0003800000 */
.L_x_97:
[----:B------:R-:W-:Y:S05]  /*5df0*/  BSYNC B0 ;  /* 0x0000000000007941 */ /* 0x000fea0003800000 */
.L_x_96:
[----:B------:R-:W-:Y:S01]  /*5e00*/  ISETP.NE.AND P1, PT, R91, RZ, PT ;  /* 0x000000ff5b00720c */ /* 0x000fe20003f25270 */
[----:B------:R-:W-:Y:S11]  /*5e10*/  HFMA2 R88, -RZ, RZ, 0, 5.9604644775390625e-08 ;  /* 0x00000001ff587431 */ /* 0x000ff600000001ff */
[----:B------:R-:W-:Y:S01]  /*5e20*/  @!UPT UIADD3 URZ, UPT, UPT, URZ, URZ, URZ ;  /* 0x000000fffffff290 */ /* 0x000fe2000fffe0ff */
[----:B------:R-:W-:Y:S05]  /*5e30*/  @P1 WARPSYNC.ALL ;  /* 0x0000000000001948 */ /* 0x000fea0003800000 */
[----:B------:R3:W4:Y:S04]  /*5e40*/  @P1 LDSM.16.M88.4 R48, [R5] ;  /* 0x000000000530183b */ /* 0x0007280000000200 */
[----:B------:R3:W1:Y:S04]  /*5e50*/  @P1 LDSM.16.M88.4 R52, [R4] ;  /* 0x000000000434183b */ /* 0x0006680000000200 */
[----:B------:R3:W1:Y:S04]  /*5e60*/  @P1 LDSM.16.M88.4 R40, [R89+UR48+0x400] ;  /* 0x000400305928183b */ /* 0x0006680008000200 */
[----:B------:R3:W1:Y:S02]  /*5e70*/  @P1 LDSM.16.M88.4 R44, [R82+0x400] ;  /* 0x00040000522c183b */ /* 0x0006640000000200 */
.L_x_95:
[----:B------:R-:W-:Y:S05]  /*5e80*/  BSYNC B1 ;  /* 0x0000000000017941 */ /* 0x000fea0003800000 */
.L_x_94:
[----:B-1----:R-:W-:Y:S04]  /*5e90*/  SHF.R.U32.HI R0, RZ, 0x15, R34 ;  /* 0x00000015ff007819 */ /* 0x002fe80000011622 */
[----:B------:R-:W-:Y:S01]  /*5ea0*/  LOP3.LUT P1, RZ, R0, 0x3, R69, 0x48, !PT ;  /* 0x0000000300ff7812 */ /* 0x000fe20007824845 */
[----:B------:R-:W-:Y:S01]  /*5eb0*/  @!UPT UIADD3 URZ, UPT, UPT, URZ, URZ, URZ ;  /* 0x000000fffffff290 */ /* 0x000fe2000fffe0ff */
[----:B--2---:R-:W-:Y:S11]  /*5ec0*/  @P0 BRA `(.L_x_99) ;  /* 0x0000000000080947 */ /* 0x004ff60003800000 */
[----:B------:R-:W1:Y:S02]  /*5ed0*/  SYNCS.PHASECHK.TRANS64.TRYWAIT P0, [R86+URZ+0xf0], R2 ;  /* 0x0000f002560075a7 */ /* 0x000e6400080011ff */
[----:B-1----:R-:W-:Y:S05]  /*5ee0*/  @!P0 BRA `(.L_x_100) ;  /* 0x0000002800b88947 */ /* 0x002fea0003800000 */
.L_x_99:
[----:B------:R-:W-:Y:S05]  /*5ef0*/  @!P1 BRA `(.L_x_101) ;  /* 0x0000000000409947 */ /* 0x000fea0003800000 */
[----:B------:R-:W3:Y:S01]  /*5f00*/  LDCU.64 UR8, c[0x4][0x70] ;  /* 0x01000e00ff0877ac */ /* 0x000ee20008000a00 */
[----:B------:R-:W-:Y:S01]  /*5f10*/  MOV R3, 0x0 ;  /* 0x0000000000037802 */ /* 0x000fe20000000f00 */
[----:B------:R-:W-:Y:S02]  /*5f20*/  HFMA2 R12, -RZ, RZ, 0, 5.9604644775390625e-08 ;  /* 0x00000001ff0c7431 */ /* 0x000fe400000001ff */
[----:B------:R-:W-:Y:S02]  /*5f30*/  IMAD.MOV.U32 R8, RZ, RZ, 0x192 ;  /* 0x00000192ff087424 */ /* 0x000fe400078e00ff */
[----:B------:R-:W-:Y:S01]  /*5f40*/  IMAD.MOV.U32 R13, RZ, RZ, RZ ;  /* 0x000000ffff0d7224 */ /* 0x000fe200078e00ff */
[----:B------:R-:W2:Y:S01]  /*5f50*/  LDCU.64 UR6, c[0x4][0x78] ;  /* 0x01000f00ff0677ac */ /* 0x000ea20008000a00 */
[----:B-1----:R-:W1:Y:S01]  /*5f60*/  LDC.64 R2, c[0x4][R3] ;  /* 0x0100000003027b82 */ /* 0x002e620000000a00 */
[----:B------:R-:W5:Y:S01]  /*5f70*/  LDCU.64 UR4, c[0x4][0x10] ;  /* 0x01000200ff0477ac */ /* 0x000f620008000a00 */
[----:B---3--:R-:W-:Y:S01]  /*5f80*/  MOV R5, UR9 ;  /* 0x0000000900057c02 */ /* 0x008fe20008000f00 */
[----:B------:R-:W-:Y:S01]  /*5f90*/  IMAD.U32 R4, RZ, RZ, UR8 ;  /* 0x00000008ff047e24 */ /* 0x000fe2000f8e00ff */
[----:B--2---:R-:W-:Y:S01]  /*5fa0*/  MOV R7, UR7 ;  /* 0x0000000700077c02 */ /* 0x004fe20008000f00 */
[----:B------:R-:W-:Y:S01]  /*5fb0*/  IMAD.U32 R6, RZ, RZ, UR6 ;  /* 0x00000006ff067e24 */ /* 0x000fe2000f8e00ff */
[----:B-----5:R-:W-:Y:S01]  /*5fc0*/  MOV R11, UR5 ;  /* 0x00000005000b7c02 */ /* 0x020fe20008000f00 */
[----:B------:R-:W-:Y:S02]  /*5fd0*/  IMAD.U32 R10, RZ, RZ, UR4 ;  /* 0x00000004ff0a7e24 */ /* 0x000fe4000f8e00ff */
[----:B------:R-:W-:Y:S07]  /*5fe0*/  LEPC R20, `(.L_x_101) ;  /* 0x000000001014794e */ /* 0x000fee0000000000 */
[----:B-1--4-:R-:W-:Y:S05]  /*5ff0*/  CALL.ABS.NOINC R2 ;  /* 0x0000000002007343 */ /* 0x012fea0003c00000 */
.L_x_101:
[----:B------:R-:W-:Y:S05]  /*6000*/  WARPSYNC.ALL ;  /* 0x0000000000007948 */ /* 0x000fea0003800000 */
[----:B------:R-:W-:Y:S01]  /*6010*/  R2UR UR4, R34 ;  /* 0x00000000220472ca */ /* 0x000fe200000e0000 */
[----:B------:R-:W-:Y:S01]  /*6020*/  BSSY.RECONVERGENT B0, `(.L_x_102) ;  /* 0x000003c000007945 */ /* 0x000fe20003800200 */
[----:B------:R-:W-:Y:S02]  /*6030*/  SHF.L.U32 R87, R76, 0x2, RZ ;  /* 0x000000024c577819 */ /* 0x000fe400000006ff */
[----:B------:R-:W-:Y:S02]  /*6040*/  ISETP.NE.AND P0, PT, R77, RZ, PT ;  /* 0x000000ff4d00720c */ /* 0x000fe40003f05270 */
[----:B------:R-:W-:Y:S04]  /*6050*/  IADD3 R83, PT, PT, R83, R87, RZ ;  /* 0x0000005753537210 */ /* 0x000fe80007ffe0ff */
[----:B------:R-:W-:Y:S03]  /*6060*/  IADD3 R85, PT, PT, R75, R83, RZ ;  /* 0x000000534b557210 */ /* 0x000fe60007ffe0ff */
[----:B---3--:R-:W2:Y:S02]  /*6070*/  LDTM.16dp128bit.x8 R4, tmem[UR4] ;  /* 0x00000004000479ee */ /* 0x008ea40008180000 */
[C---:B--2---:R-:W-:Y:S01]  /*6080*/  FMUL R0, R33.reuse, R4 ;  /* 0x0000000421007220 */ /* 0x044fe20000400000 */
[C---:B-1----:R-:W-:Y:S01]  /*6090*/  FMUL R2, R33.reuse, R5 ;  /* 0x0000000521027220 */ /* 0x042fe20000400000 */
[C---:B------:R-:W-:Y:S01]  /*60a0*/  FMUL R3, R33.reuse, R6 ;  /* 0x0000000621037220 */ /* 0x040fe20000400000 */
[----:B------:R-:W-:Y:S01]  /*60b0*/  FMUL R7, R33, R7 ;  /* 0x0000000721077220 */ /* 0x000fe20000400000 */
[----:B------:R-:W-:Y:S01]  /*60c0*/  FFMA R36, R35, R40, R0 ;  /* 0x0000002823247223 */ /* 0x000fe20000000000 */
        /* <DEDUP_REMOVED lines=10> */
[----:B------:R1:W-:Y:S01]  /*6170*/  STSM.16.M88.4 [R84+0x400], R36 ;  /* 0x0004002454007844 */ /* 0x0003e20000000200 */
[----:B------:R-:W-:Y:S01]  /*6180*/  FMUL R9, R33, R13 ;  /* 0x0000000d21097220 */ /* 0x000fe20000400000 */
[----:B------:R-:W-:Y:S01]  /*6190*/  FFMA R6, R35, R46, R6 ;  /* 0x0000002e23067223 */ /* 0x000fe20000000006 */
[----:B------:R-:W-:Y:S01]  /*61a0*/  FMUL R10, R33, R14 ;  /* 0x0000000e210a7220 */ /* 0x000fe20000400000 */
[----:B------:R-:W-:Y:S01]  /*61b0*/  FFMA R7, R35, R47, R11 ;  /* 0x0000002f23077223 */ /* 0x000fe2000000000b */
[----:B------:R-:W-:Y:S01]  /*61c0*/  FMUL R15, R33, R15 ;  /* 0x0000000f210f7220 */ /* 0x000fe20000400000 */
[----:B----4-:R-:W-:Y:S01]  /*61d0*/  FFMA R8, R35, R48, R8 ;  /* 0x0000003023087223 */ /* 0x010fe20000000008 */
        /* <DEDUP_REMOVED lines=8> */
[C---:B------:R-:W-:Y:S01]  /*6260*/  FFMA R12, R35.reuse, R52, R12 ;  /* 0x00000034230c7223 */ /* 0x040fe2000000000c */
[C---:B------:R-:W-:Y:S01]  /*6270*/  FFMA R13, R35.reuse, R53, R13 ;  /* 0x00000035230d7223 */ /* 0x040fe2000000000d */
[C---:B------:R-:W-:Y:S01]  /*6280*/  FFMA R14, R35.reuse, R54, R14 ;  /* 0x00000036230e7223 */ /* 0x040fe2000000000e */
[----:B------:R1:W-:Y:S01]  /*6290*/  STSM.16.M88.4 [R83], R8 ;  /* 0x0000000853007844 */ /* 0x0003e20000000200 */
[----:B------:R-:W-:Y:S05]  /*62a0*/  FFMA R15, R35, R55, R19 ;  /* 0x00000037230f7223 */ /* 0x000fea0000000013 */
[----:B------:R1:W-:Y:S01]  /*62b0*/  STSM.16.M88.4 [R85], R12 ;  /* 0x0000000c55007844 */ /* 0x0003e20000000200 */
[----:B------:R-:W-:Y:S01]  /*62c0*/  @!PT LDS RZ, [RZ] ;  /* 0x00000000fffff984 */ /* 0x000fe20000000800 */
[----:B------:R-:W-:Y:S01]  /*62d0*/  @!PT LDS RZ, [RZ] ;  /* 0x00000000fffff984 */ /* 0x000fe20000000800 */
[----:B------:R-:W-:Y:S01]  /*62e0*/  @!PT LDS RZ, [RZ] ;  /* 0x00000000fffff984 */ /* 0x000fe20000000800 */
[----:B------:R-:W-:Y:S01]  /*62f0*/  @!PT LDS RZ, [RZ] ;  /* 0x00000000fffff984 */ /* 0x000fe20000000800 */
[----:B------:R2:W-:Y:S06]  /*6300*/  MEMBAR.ALL.CTA ;  /* 0x0000000000007992 */ /* 0x0005ec0000008000 */
[----:B--2---:R-:W2:Y:S02]  /*6310*/  FENCE.VIEW.ASYNC.S ;  /* 0x00000000000073c6 */ /* 0x004ea40000000000 */
[----:B--2---:R-:W-:Y:S06]  /*6320*/  BAR.SYNC.DEFER_BLOCKING 0x1, 0x80 ;  /* 0x0042000000007b1d */ /* 0x004fec0000010000 */
[----:B------:R-:W-:Y:S05]  /*6330*/  @P0 BRA `(.L_x_103) ;  /* 0x0000000000280947 */ /* 0x000fea0003800000 */
[----:B------:R-:W-:Y:S02]  /*6340*/  UIADD3 UR4, UPT, UPT, UR48, 0x400, URZ ;  /* 0x0000040030047890 */ /* 0x000fe4000fffe0ff */
[----:B------:R-:W-:Y:S01]  /*6350*/  UIADD3 UR6, UP0, UPT, UR52, 0x680, URZ ;  /* 0x0000068034067890 */ /* 0x000fe2000ff1e0ff */
[----:B------:R-:W-:Y:S03]  /*6360*/  UMOV UR43, UR36 ;  /* 0x00000024002b7c82 */ /* 0x000fe60008000000 */
[----:B------:R-:W-:Y:S01]  /*6370*/  MOV R70, UR4 ;  /* 0x0000000400467c02 */ /* 0x000fe20008000f00 */
[----:B------:R-:W-:Y:S03]  /*6380*/  UIADD3.X UR7, UPT, UPT, URZ, UR53, URZ, UP0, !UPT ;  /* 0x00000035ff077290 */ /* 0x000fe600087fe4ff */
[----:B------:R-:W-:Y:S11]  /*6390*/  R2UR UR40, R70 ;  /* 0x00000000462872ca */ /* 0x000ff600000e0000 */
[----:B------:R-:W-:Y:S02]  /*63a0*/  @!UPT UIADD3 URZ, UPT, UPT, URZ, URZ, URZ ;  /* 0x000000fffffff290 */ /* 0x000fe4000fffe0ff */
[----:B------:R2:W-:Y:S01]  /*63b0*/  UTMASTG.3D [UR40], [UR6] ;  /* 0x00000028060073b5 */ /* 0x0005e20008010000 */
[----:B------:R0:W-:Y:S01]  /*63c0*/  UTMACMDFLUSH ;  /* 0x00000000000079b7 */ /* 0x0001e20000000000 */
[----:B--2---:R-:W-:Y:S04]  /*63d0*/  DEPBAR.LE SB0, 0x1 ;  /* 0x000080400000791a */ /* 0x004fe80000000000 */
.L_x_103:
[----:B------:R-:W-:Y:S05]  /*63e0*/  BSYNC.RECONVERGENT B0 ;  /* 0x0000000000007941 */ /* 0x000fea0003800200 */
.L_x_102:
[----:B------:R-:W-:Y:S01]  /*63f0*/  BAR.SYNC.DEFER_BLOCKING 0x1, 0x80 ;  /* 0x0042000000007b1d */ /* 0x000fe20000010000 */
[----:B------:R-:W-:Y:S01]  /*6400*/  ISETP.NE.AND P1, PT, R81, RZ, PT ;  /* 0x000000ff5100720c */ /* 0x000fe20003f25270 */
[----:B------:R-:W-:Y:S01]  /*6410*/  UISETP.NE.AND UP0, UPT, UR49, URZ, UPT ;  /* 0x000000ff3100728c */ /* 0x000fe2000bf05270 */
[----:B------:R-:W-:Y:S11]  /*6420*/  LEA R2, R88, UR48, 0x3 ;  /* 0x0000003058027c11 */ /* 0x000ff6000f8e18ff */
[----:B------:R-:W-:Y:S01]  /*6430*/  @P1 SHF.L.U32 R3, R74, 0x1f, RZ ;  /* 0x0000001f4a031819 */ /* 0x000fe200000006ff */
[----:B------:R-:W-:Y:S06]  /*6440*/  BRA.U !UP0, `(.L_x_104) ;  /* 0x0000000108247547 */ /* 0x000fec000b800000 */
[----:B-1----:R-:W-:Y:S01]  /*6450*/  IMAD.U32 R4, RZ, RZ, UR51 ;  /* 0x00000033ff047e24 */ /* 0x002fe2000f8e00ff */
[----:B------:R-:W-:Y:S01]  /*6460*/  MOV R0, UR37 ;  /* 0x0000002500007c02 */ /* 0x000fe20008000f00 */
[----:B------:R-:W-:Y:S03]  /*6470*/  UIADD3 UR51, UPT, UPT, UR51, 0x1, URZ ;  /* 0x0000000133337890 */ /* 0x000fe6000fffe0ff */
[----:B------:R-:W-:Y:S01]  /*6480*/  @P1 LEA R4, R4, UR48, 0x3 ;  /* 0x0000003004041c11 */ /* 0x000fe2000f8e18ff */
[----:B------:R-:W-:Y:S04]  /*6490*/  UISETP.NE.AND UP0, UPT, UR51, 0x4, UPT ;  /* 0x000000043300788c */ /* 0x000fe8000bf05270 */
[----:B------:R-:W-:Y:S01]  /*64a0*/  @P1 VIADD R4, R4, 0xa0 ;  /* 0x000000a004041836 */ /* 0x000fe20000000000 */
[----:B------:R-:W-:Y:S04]  /*64b0*/  USEL UR51, UR51, URZ, UP0 ;  /* 0x000000ff33337287 */ /* 0x000fe80008000000 */
[----:B------:R-:W-:Y:S04]  /*64c0*/  @P1 PRMT R0, R0, 0x654, R4 ;  /* 0x0000065400001816 */ /* 0x000fe80000000004 */
[----:B------:R2:W-:Y:S04]  /*64d0*/  @P1 SYNCS.ARRIVE.TRANS64.RED.A1T0 RZ, [R0+URZ], RZ ;  /* 0x000000ff00ff19a7 */ /* 0x0005e800081004ff */
.L_x_104:
[----:B------:R-:W3:Y:S01]  /*64e0*/  @P1 SYNCS.PHASECHK.TRANS64.TRYWAIT P0, [R2+URZ+0x80], R3 ;  /* 0x00008003020015a7 */ /* 0x000ee200080011ff */
[----:B------:R-:W-:Y:S01]  /*64f0*/  BSSY B1, `(.L_x_105) ;  /* 0x0000017000017945 */ /* 0x000fe20003800000 */
[----:B---3--:R-:W-:Y:S03]  /*6500*/  @P1 SEL R90, RZ, 0x1, !P0 ;  /* 0x00000001ff5a1807 */ /* 0x008fe60004000000 */
[----:B------:R-:W-:Y:S05]  /*6510*/  @!P1 BRA `(.L_x_106) ;  /* 0x0000000000509947 */ /* 0x000fea0003800000 */
[----:B------:R-:W-:Y:S01]  /*6520*/  ISETP.NE.AND P1, PT, R91, RZ, PT ;  /* 0x000000ff5b00720c */ /* 0x000fe20003f25270 */
[----:B------:R-:W-:Y:S01]  /*6530*/  BSSY B0, `(.L_x_107) ;  /* 0x000000a000007945 */ /* 0x000fe20003800000 */
[----:B------:R-:W-:Y:S11]  /*6540*/  ISETP.NE.AND P0, PT, R90, RZ, PT ;  /* 0x000000ff5a00720c */ /* 0x000ff60003f05270 */
[----:B-1----:R-:W-:Y:S04]  /*6550*/  @P1 IMAD R5, R88, 0x2000, R89 ;  /* 0x0000200058051824 */ /* 0x002fe800078e0259 */
[----:B------:R-:W-:Y:S05]  /*6560*/  @P1 VIADD R4, R5, UR48 ;  /* 0x0000003005041c36 */ /* 0x000fea0008000000 */
[----:B------:R-:W-:Y:S01]  /*6570*/  @P1 IADD3 R3, PT, PT, R87, R4, RZ ;  /* 0x0000000457031210 */ /* 0x000fe20007ffe0ff */
[----:B------:R-:W-:Y:S01]  /*6580*/  @P1 IMAD.IADD R4, R75, 0x1, R4 ;  /* 0x000000014b041824 */ /* 0x000fe200078e0204 */
[----:B------:R-:W-:Y:S06]  /*6590*/  @P0 BRA `(.L_x_108) ;  /* 0x00000000000c0947 */ /* 0x000fec0003800000 */
[----:B--2---:R-:W-:Y:S04]  /*65a0*/  SHF.L.U32 R0, R74, 0x1f, RZ ;  /* 0x0000001f4a007819 */ /* 0x004fe800000006ff */
[----:B------:R-:W1:Y:S02]  /*65b0*/  SYNCS.PHASECHK.TRANS64.TRYWAIT P0, [R2+URZ+0x80], R0 ;  /* 0x00008000020075a7 */ /* 0x000e6400080011ff */
[----:B-1----:R-:W-:Y:S05]  /*65c0*/  @!P0 BRA `(.L_x_109) ;  /* 0x0000002400148947 */ /* 0x002fea0003800000 */
.L_x_108:
[----:B------:R-:W-:Y:S05]  /*65d0*/  BSYNC B0 ;  /* 0x0000000000007941 */ /* 0x000fea0003800000 */
.L_x_107:
[----:B------:R-:W-:Y:S02]  /*65e0*/  ISETP.NE.AND P0, PT, R91, RZ, PT ;  /* 0x000000ff5b00720c */ /* 0x000fe40003f05270 */
[----:B------:R-:W-:Y:S11]  /*65f0*/  IADD3 R88, PT, PT, R88, 0x1, RZ ;  /* 0x0000000158587810 */ /* 0x000ff60007ffe0ff */
[----:B-12---:R-:W-:Y:S01]  /*6600*/  @P0 IMAD.IADD R0, R75, 0x1, R3 ;  /* 0x000000014b000824 */ /* 0x006fe200078e0203 */
[----:B------:R-:W-:Y:S05]  /*6610*/  @P0 WARPSYNC.ALL ;  /* 0x0000000000000948 */ /* 0x000fea0003800000 */
[----:B------:R3:W4:Y:S04]  /*6620*/  @P0 LDSM.16.M88.4 R40, [R5+UR48+0x400] ;  /* 0x000400300528083b */ /* 0x0007280008000200 */
[----:B------:R3:W1:Y:S04]  /*6630*/  @P0 LDSM.16.M88.4 R44, [R4+0x400] ;  /* 0x00040000042c083b */ /* 0x0006680000000200 */
[----:B------:R3:W2:Y:S04]  /*6640*/  @P0 LDSM.16.M88.4 R48, [R3+0x400] ;  /* 0x000400000330083b */ /* 0x0006a80000000200 */
[----:B------:R3:W1:Y:S02]  /*6650*/  @P0 LDSM.16.M88.4 R52, [R0+0x400] ;  /* 0x000400000034083b */ /* 0x0006640000000200 */
.L_x_106:
[----:B------:R-:W-:Y:S05]  /*6660*/  BSYNC B1 ;  /* 0x0000000000017941 */ /* 0x000fea0003800000 */
.L_x_105:
[----:B--23--:R-:W-:Y:S05]  /*6670*/  VIADD R0, R34, 0x20 ;  /* 0x0000002022007836 */ /* 0x00cfea0000000000 */
[----:B------:R-:W-:Y:S04]  /*6680*/  SHF.R.U32.HI R0, RZ, 0x15, R0 ;  /* 0x00000015ff007819 */ /* 0x000fe80000011600 */
[----:B------:R-:W-:Y:S11]  /*6690*/  LOP3.LUT P0, RZ, R0, 0x3, R69, 0x48, !PT ;  /* 0x0000000300ff7812 */ /* 0x000ff60007804845 */
[----:B------:R-:W-:Y:S02]  /*66a0*/  @!UPT UIADD3 URZ, UPT, UPT, URZ, URZ, URZ ;  /* 0x000000fffffff290 */ /* 0x000fe4000fffe0ff */
[----:B------:R-:W-:Y:S05]  /*66b0*/  @!P0 BRA `(.L_x_110) ;  /* 0x0000000000408947 */ /* 0x000fea0003800000 */
[----:B------:R-:W2:Y:S01]  /*66c0*/  LDCU.64 UR8, c[0x4][0x70] ;  /* 0x01000e00ff0877ac */ /* 0x000ea20008000a00 */
[----:B------:R-:W-:Y:S01]  /*66d0*/  MOV R3, 0x0 ;  /* 0x0000000000037802 */ /* 0x000fe20000000f00 */
[----:B-1----:R-:W-:Y:S02]  /*66e0*/  HFMA2 R12, -RZ, RZ, 0, 5.9604644775390625e-08 ;  /* 0x00000001ff0c7431 */ /* 0x002fe400000001ff */
[----:B------:R-:W-:Y:S02]  /*66f0*/  IMAD.MOV.U32 R8, RZ, RZ, 0x192 ;  /* 0x00000192ff087424 */ /* 0x000fe400078e00ff */
[----:B------:R-:W-:Y:S01]  /*6700*/  IMAD.MOV.U32 R13, RZ, RZ, RZ ;  /* 0x000000ffff0d7224 */ /* 0x000fe200078e00ff */
[----:B------:R-:W1:Y:S01]  /*6710*/  LDCU.64 UR6, c[0x4][0x78] ;  /* 0x01000f00ff0677ac */ /* 0x000e620008000a00 */
[----:B------:R-:W3:Y:S01]  /*6720*/  LDC.64 R2, c[0x4][R3] ;  /* 0x0100000003027b82 */ /* 0x000ee20000000a00 */
[----:B------:R-:W5:Y:S01]  /*6730*/  LDCU.64 UR4, c[0x4][0x10] ;  /* 0x01000200ff0477ac */ /* 0x000f620008000a00 */
[----:B--2---:R-:W-:Y:S01]  /*6740*/  MOV R5, UR9 ;  /* 0x0000000900057c02 */ /* 0x004fe20008000f00 */
[----:B------:R-:W-:Y:S01]  /*6750*/  IMAD.U32 R4, RZ, RZ, UR8 ;  /* 0x00000008ff047e24 */ /* 0x000fe2000f8e00ff */
[----:B-1----:R-:W-:Y:S01]  /*6760*/  MOV R7, UR7 ;  /* 0x0000000700077c02 */ /* 0x002fe20008000f00 */
[----:B------:R-:W-:Y:S01]  /*6770*/  IMAD.U32 R6, RZ, RZ, UR6 ;  /* 0x00000006ff067e24 */ /* 0x000fe2000f8e00ff */
[----:B-----5:R-:W-:Y:S01]  /*6780*/  MOV R11, UR5 ;  /* 0x00000005000b7c02 */ /* 0x020fe20008000f00 */
[----:B------:R-:W-:Y:S02]  /*6790*/  IMAD.U32 R10, RZ, RZ, UR4 ;  /* 0x00000004ff0a7e24 */ /* 0x000fe4000f8e00ff */
[----:B------:R-:W-:Y:S07]  /*67a0*/  LEPC R20, `(.L_x_110) ;  /* 0x000000001014794e */ /* 0x000fee0000000000 */
[----:B---34-:R-:W-:Y:S05]  /*67b0*/  CALL.ABS.NOINC R2 ;  /* 0x0000000002007343 */ /* 0x018fea0003c00000 */
.L_x_110:
[----:B------:R-:W-:Y:S05]  /*67c0*/  WARPSYNC.ALL ;  /* 0x0000000000007948 */ /* 0x000fea0003800000 */
[----:B------:R-:W-:Y:S01]  /*67d0*/  R2UR UR4, R34 ;  /* 0x00000000220472ca */ /* 0x000fe200000e0000 */
[----:B------:R-:W-:Y:S01]  /*67e0*/  BSSY.RECONVERGENT B0, `(.L_x_111) ;  /* 0x0000040000007945 */ /* 0x000fe20003800200 */
[----:B------:R-:W-:Y:S02]  /*67f0*/  ISETP.NE.AND P6, PT, R81, RZ, PT ;  /* 0x000000ff5100720c */ /* 0x000fe40003fc5270 */
[----:B------:R-:W-:Y:S02]  /*6800*/  ISETP.NE.AND P0, PT, R77, RZ, PT ;  /* 0x000000ff4d00720c */ /* 0x000fe40003f05270 */
[----:B------:R-:W-:Y:S07]  /*6810*/  MOV R20, UR51 ;  /* 0x0000003300147c02 */ /* 0x000fee0008000f00 */
[----:B-1----:R-:W1:Y:S02]  /*6820*/  LDTM.16dp128bit.x8 R4, tmem[UR4+0x20] ;  /* 0x00002004000479ee */ /* 0x002e640008180000 */
[----:B------:R-:W-:Y:S01]  /*6830*/  @P6 LEA R20, R20, UR48, 0x3 ;  /* 0x0000003014146c11 */ /* 0x000fe2000f8e18ff */
[C---:B-1----:R-:W-:Y:S01]  /*6840*/  FMUL R0, R33.reuse, R4 ;  /* 0x0000000421007220 */ /* 0x042fe20000400000 */
[C---:B------:R-:W-:Y:S01]  /*6850*/  FMUL R2, R33.reuse, R5 ;  /* 0x0000000521027220 */ /* 0x040fe20000400000 */
[C---:B------:R-:W-:Y:S01]  /*6860*/  FMUL R3, R33.reuse, R6 ;  /* 0x0000000621037220 */ /* 0x040fe20000400000 */
[----:B------:R-:W-:Y:S01]  /*6870*/  FMUL R7, R33, R7 ;  /* 0x0000000721077220 */ /* 0x000fe20000400000 */
[----:B----4-:R-:W-:Y:S01]  /*6880*/  FFMA R36, R35, R40, R0 ;  /* 0x0000002823247223 */ /* 0x010fe20000000000 */
        /* <DEDUP_REMOVED lines=28> */
[----:B------:R1:W-:Y:S01]  /*6a50*/  STSM.16.M88.4 [R83+0x2000], R8 ;  /* 0x0020000853007844 */ /* 0x0003e20000000200 */
[----:B------:R-:W-:Y:S01]  /*6a60*/  FFMA R15, R35, R55, R19 ;  /* 0x00000037230f7223 */ /* 0x000fe20000000013 */
[----:B------:R-:W-:Y:S02]  /*6a70*/  MOV R16, UR37 ;  /* 0x0000002500107c02 */ /* 0x000fe40008000f00 */
[----:B------:R-:W-:Y:S02]  /*6a80*/  @P6 IADD3 R17, PT, PT, R20, 0xa0, RZ ;  /* 0x000000a014116810 */ /* 0x000fe40007ffe0ff */
[----:B------:R1:W-:Y:S01]  /*6a90*/  STSM.16.M88.4 [R85+0x2000], R12 ;  /* 0x0020000c55007844 */ /* 0x0003e20000000200 */
[----:B------:R-:W-:Y:S02]  /*6aa0*/  LEA R0, R88, UR48, 0x3 ;  /* 0x0000003058007c11 */ /* 0x000fe4000f8e18ff */
[----:B------:R-:W-:Y:S01]  /*6ab0*/  @P6 PRMT R16, R16, 0x654, R17 ;  /* 0x0000065410106816 */ /* 0x000fe20000000011 */
[----:B------:R-:W-:Y:S01]  /*6ac0*/  @!PT LDS RZ, [RZ] ;  /* 0x00000000fffff984 */ /* 0x000fe20000000800 */
[----:B------:R-:W-:Y:S01]  /*6ad0*/  @!PT LDS RZ, [RZ] ;  /* 0x00000000fffff984 */ /* 0x000fe20000000800 */
[----:B------:R-:W-:Y:S01]  /*6ae0*/  @!PT LDS RZ, [RZ] ;  /* 0x00000000fffff984 */ /* 0x000fe20000000800 */
[----:B------:R-:W-:Y:S01]  /*6af0*/  @!PT LDS RZ, [RZ] ;  /* 0x00000000fffff984 */ /* 0x000fe20000000800 */
[----:B------:R2:W-:Y:S06]  /*6b00*/  MEMBAR.ALL.CTA ;  /* 0x0000000000007992 */ /* 0x0005ec0000008000 */
[----:B--2---:R-:W2:Y:S01]  /*6b10*/  FENCE.VIEW.ASYNC.S ;  /* 0x00000000000073c6 */ /* 0x004ea20000000000 */
[----:B------:R-:W-:Y:S01]  /*6b20*/  @P6 SHF.L.U32 R2, R74, 0x1f, RZ ;  /* 0x0000001f4a026819 */ /* 0x000fe200000006ff */
[----:B--2---:R-:W-:Y:S06]  /*6b30*/  BAR.SYNC.DEFER_BLOCKING 0x1, 0x80 ;  /* 0x0042000000007b1d */ /* 0x004fec0000010000 */
[----:B------:R-:W-:Y:S05]  /*6b40*/  @P0 BRA `(.L_x_112) ;  /* 0x0000000000240947 */ /* 0x000fea0003800000 */
[----:B------:R-:W-:Y:S02]  /*6b50*/  UIADD3 UR8, UP0, UPT, UR52, 0x680, URZ ;  /* 0x0000068034087890 */ /* 0x000fe4000ff1e0ff */
[----:B------:R-:W-:Y:S02]  /*6b60*/  UIADD3 UR5, UPT, UPT, UR41, 0x20, URZ ;  /* 0x0000002029057890 */ /* 0x000fe4000fffe0ff */
[----:B------:R-:W-:Y:S02]  /*6b70*/  UIADD3 UR4, UPT, UPT, UR48, 0x2400, URZ ;  /* 0x0000240030047890 */ /* 0x000fe4000fffe0ff */
[----:B------:R-:W-:Y:S01]  /*6b80*/  UIADD3.X UR9, UPT, UPT, URZ, UR53, URZ, UP0, !UPT ;  /* 0x00000035ff097290 */ /* 0x000fe200087fe4ff */
[----:B------:R-:W-:Y:S01]  /*6b90*/  UMOV UR6, UR42 ;  /* 0x0000002a00067c82 */ /* 0x000fe20008000000 */
[----:B------:R-:W-:Y:S07]  /*6ba0*/  UMOV UR7, UR36 ;  /* 0x0000002400077c82 */ /* 0x000fee0008000000 */
[----:B------:R2:W-:Y:S01]  /*6bb0*/  UTMASTG.3D [UR4], [UR8] ;  /* 0x00000004080073b5 */ /* 0x0005e20008010000 */
[----:B------:R0:W-:Y:S01]  /*6bc0*/  UTMACMDFLUSH ;  /* 0x00000000000079b7 */ /* 0x0001e20000000000 */
[----:B--2---:R-:W-:Y:S04]  /*6bd0*/  DEPBAR.LE SB0, 0x1 ;  /* 0x000080400000791a */ /* 0x004fe80000000000 */
.L_x_112:
[----:B------:R-:W-:Y:S05]  /*6be0*/  BSYNC.RECONVERGENT B0 ;  /* 0x0000000000007941 */ /* 0x000fea0003800200 */
.L_x_111:
[----:B------:R-:W-:Y:S01]  /*6bf0*/  BAR.SYNC.DEFER_BLOCKING 0x1, 0x80 ;  /* 0x0042000000007b1d */ /* 0x000fe20000010000 */
[----:B------:R-:W-:Y:S04]  /*6c00*/  UIADD3 UR40, UPT, UPT, UR51, 0x1, URZ ;  /* 0x0000000133287890 */ /* 0x000fe8000fffe0ff */
[----:B------:R-:W-:Y:S04]  /*6c10*/  UISETP.NE.AND UP0, UPT, UR40, 0x4, UPT ;  /* 0x000000042800788c */ /* 0x000fe8000bf05270 */
[----:B------:R-:W-:Y:S01]  /*6c20*/  USEL UR40, UR40, URZ, UP0 ;  /* 0x000000ff28287287 */ /* 0x000fe20008000000 */
[----:B------:R2:W-:Y:S01]  /*6c30*/  @P6 SYNCS.ARRIVE.TRANS64.RED.A1T0 RZ, [R16+URZ], RZ ;  /* 0x000000ff10ff69a7 */ /* 0x0005e200081004ff */
[----:B------:R-:W-:Y:S01]  /*6c40*/  BSSY B1, `(.L_x_113) ;  /* 0x0000018000017945 */ /* 0x000fe20003800000 */
[----:B------:R-:W3:Y:S02]  /*6c50*/  @P6 SYNCS.PHASECHK.TRANS64.TRYWAIT P0, [R0+URZ+0x80], R2 ;  /* 0x00008002000065a7 */ /* 0x000ee400080011ff */
[----:B---3--:R-:W-:Y:S01]  /*6c60*/  @P6 SEL R90, RZ, 0x1, !P0 ;  /* 0x00000001ff5a6807 */ /* 0x008fe20004000000 */
[----:B--2---:R-:W-:Y:S06]  /*6c70*/  @!P6 BRA `(.L_x_114) ;  /* 0x000000000050e947 */ /* 0x004fec0003800000 */
        /* <DEDUP_REMOVED lines=8> */
[----:B------:R-:W-:Y:S04]  /*6d00*/  SHF.L.U32 R5, R74, 0x1f, RZ ;  /* 0x0000001f4a057819 */ /* 0x000fe800000006ff */
[----:B------:R-:W1:Y:S02]  /*6d10*/  SYNCS.PHASECHK.TRANS64.TRYWAIT P0, [R0+URZ+0x80], R5 ;  /* 0x00008005000075a7 */ /* 0x000e6400080011ff */
[----:B-1----:R-:W-:Y:S05]  /*6d20*/  @!P0 BRA `(.L_x_117) ;  /* 0x0000001c00508947 */ /* 0x002fea0003800000 */
.L_x_116:
[----:B------:R-:W-:Y:S05]  /*6d30*/  BSYNC B0 ;  /* 0x0000000000007941 */ /* 0x000fea0003800000 */
.L_x_115:
[----:B------:R-:W-:Y:S02]  /*6d40*/  ISETP.NE.AND P0, PT, R91, RZ, PT ;  /* 0x000000ff5b00720c */ /* 0x000fe40003f05270 */
[----:B------:R-:W-:Y:S11]  /*6d50*/  IADD3 R88, PT, PT, R88, 0x1, RZ ;  /* 0x0000000158587810 */ /* 0x000ff60007ffe0ff */
[----:B-1----:R-:W-:Y:S01]  /*6d60*/  @P0 IMAD.IADD R0, R75, 0x1, R2 ;  /* 0x000000014b000824 */ /* 0x002fe200078e0202 */
[----:B------:R-:W-:Y:S05]  /*6d70*/  @P0 WARPSYNC.ALL ;  /* 0x0000000000000948 */ /* 0x000fea0003800000 */
[----:B------:R2:W3:Y:S04]  /*6d80*/  @P0 LDSM.16.M88.4 R40, [R4+UR48+0x400] ;  /* 0x000400300428083b */ /* 0x0004e80008000200 */
[----:B------:R2:W4:Y:S04]  /*6d90*/  @P0 LDSM.16.M88.4 R44, [R3+0x400] ;  /* 0x00040000032c083b */ /* 0x0005280000000200 */
[----:B------:R2:W1:Y:S04]  /*6da0*/  @P0 LDSM.16.M88.4 R48, [R2+0x400] ;  /* 0x000400000230083b */ /* 0x0004680000000200 */
[----:B------:R2:W1:Y:S02]  /*6db0*/  @P0 LDSM.16.M88.4 R52, [R0+0x400] ;  /* 0x000400000034083b */ /* 0x0004640000000200 */
.L_x_114:
[----:B------:R-:W-:Y:S05]  /*6dc0*/  BSYNC B1 ;  /* 0x0000000000017941 */ /* 0x000fea0003800000 */
.L_x_113:
[----:B--2---:R-:W-:Y:S05]  /*6dd0*/  VIADD R0, R34, 0x40 ;  /* 0x0000004022007836 */ /* 0x004fea0000000000 */
        /* <DEDUP_REMOVED lines=20> */
.L_x_118:
        /* <DEDUP_REMOVED lines=12> */
[----:B---3--:R-:W-:Y:S01]  /*6fe0*/  FFMA R36, R35, R40, R0 ;  /* 0x0000002823247223 */ /* 0x008fe20000000000 */
[----:B------:R-:W-:Y:S01]  /*6ff0*/  FMUL R4, R33, R8 ;  /* 0x0000000821047220 */ /* 0x000fe20000400000 */
[----:B------:R-:W-:Y:S01]  /*7000*/  FFMA R37, R35, R41, R2 ;  /* 0x0000002923257223 */ /* 0x000fe20000000002 */
        /* <DEDUP_REMOVED lines=51> */
.L_x_120:
[----:B------:R-:W-:Y:S05]  /*7340*/  BSYNC.RECONVERGENT B0 ;  /* 0x0000000000007941 */ /* 0x000fea0003800200 */
.L_x_119:
        /* <DEDUP_REMOVED lines=12> */
[----:B------:R-:W-:Y:S04]  /*7410*/  @P1 IMAD R88, R88, 0x2000, R89 ;  /* 0x0000200058581824 */ /* 0x000fe800078e0259 */
[----:B------:R-:W-:Y:S05]  /*7420*/  @P1 VIADD R3, R88, UR48 ;  /* 0x0000003058031c36 */ /* 0x000fea0008000000 */
[----:B------:R-:W-:Y:S01]  /*7430*/  @P1 IADD3 R87, PT, PT, R87, R3, RZ ;  /* 0x0000000357571210 */ /* 0x000fe20007ffe0ff */
[----:B------:R-:W-:Y:S01]  /*7440*/  @P1 IMAD.IADD R3, R75, 0x1, R3 ;  /* 0x000000014b031824 */ /* 0x000fe200078e0203 */
[----:B------:R-:W-:Y:S06]  /*7450*/  @P0 BRA `(.L_x_124) ;  /* 0x00000000000c0947 */ /* 0x000fec0003800000 */
[----:B------:R-:W-:Y:S04]  /*7460*/  SHF.L.U32 R0, R74, 0x1f, RZ ;  /* 0x0000001f4a007819 */ /* 0x000fe800000006ff */
[----:B------:R-:W2:Y:S02]  /*7470*/  SYNCS.PHASECHK.TRANS64.TRYWAIT P0, [R2+URZ+0x80], R0 ;  /* 0x00008000020075a7 */ /* 0x000ea400080011ff */
[----:B--2---:R-:W-:Y:S05]  /*7480*/  @!P0 BRA `(.L_x_125) ;  /* 0x00000014008c8947 */ /* 0x004fea0003800000 */
.L_x_124:
[----:B------:R-:W-:Y:S05]  /*7490*/  BSYNC B0 ;  /* 0x0000000000007941 */ /* 0x000fea0003800000 */
.L_x_123:
[----:B------:R-:W-:Y:S11]  /*74a0*/  ISETP.NE.AND P0, PT, R91, RZ, PT ;  /* 0x000000ff5b00720c */ /* 0x000ff60003f05270 */
[----:B------:R-:W-:Y:S02]  /*74b0*/  @!UPT UIADD3 URZ, UPT, UPT, URZ, URZ, URZ ;  /* 0x000000fffffff290 */ /* 0x000fe4000fffe0ff */
[----:B--2---:R-:W-:Y:S01]  /*74c0*/  @P0 IADD3 R0, PT, PT, R75, R87, RZ ;  /* 0x000000574b000210 */ /* 0x004fe20007ffe0ff */
[----:B------:R-:W-:Y:S05]  /*74d0*/  @P0 WARPSYNC.ALL ;  /* 0x0000000000000948 */ /* 0x000fea0003800000 */
[----:B------:R2:W3:Y:S04]  /*74e0*/  @P0 LDSM.16.M88.4 R40, [R88+UR48+0x400] ;  /* 0x000400305828083b */ /* 0x0004e80008000200 */
[----:B------:R2:W4:Y:S04]  /*74f0*/  @P0 LDSM.16.M88.4 R44, [R3+0x400] ;  /* 0x00040000032c083b */ /* 0x0005280000000200 */
[----:B------:R2:W1:Y:S04]  /*7500*/  @P0 LDSM.16.M88.4 R48, [R87+0x400] ;  /* 0x000400005730083b */ /* 0x0004680000000200 */
[----:B------:R2:W1:Y:S02]  /*7510*/  @P0 LDSM.16.M88.4 R52, [R0+0x400] ;  /* 0x000400000034083b */ /* 0x0004640000000200 */
.L_x_122:
[----:B------:R-:W-:Y:S05]  /*7520*/  BSYNC B1 ;  /* 0x0000000000017941 */ /* 0x000fea0003800000 */
.L_x_121:
        /* <DEDUP_REMOVED lines=21> */
.L_x_126:
[----:B------:R-:W-:Y:S01]  /*7680*/  ISETP.NE.AND P0, PT, R77, RZ, PT ;  /* 0x000000ff4d00720c */ /* 0x000fe20003f05270 */
[----:B------:R-:W-:Y:S05]  /*7690*/  WARPSYNC.ALL ;  /* 0x0000000000007948 */ /* 0x000fea0003800000 */
[----:B------:R-:W-:Y:S01]  /*76a0*/  R2UR UR4, R34 ;  /* 0x00000000220472ca */ /* 0x000fe200000e0000 */
[----:B------:R-:W-:Y:S01]  /*76b0*/  BSSY.RECONVERGENT B0, `(.L_x_127) ;  /* 0x000003c000007945 */ /* 0x000fe20003800200 */
[----:B------:R-:W-:Y:S11]  /*76c0*/  R2UR UR5, R86 ;  /* 0x00000000560572ca */ /* 0x000ff600000e0000 */
[----:B-1----:R-:W1:Y:S01]  /*76d0*/  LDTM.16dp128bit.x8 R4, tmem[UR4+0x60] ;  /* 0x00006004000479ee */ /* 0x002e620008180000 */
[----:B------:R-:W-:Y:S01]  /*76e0*/  NOP ;  /* 0x0000000000007918 */ /* 0x000fe20000000000 */
[----:B------:R-:W-:Y:S04]  /*76f0*/  UIADD3 UR5, UPT, UPT, UR5, 0x110, URZ ;  /* 0x0000011005057890 */ /* 0x000fe8000fffe0ff */
[----:B------:R-:W-:Y:S09]  /*7700*/  UPRMT UR5, UR37, 0x654, UR5 ;  /* 0x0000065425057896 */ /* 0x000ff20008000005 */
[----:B-1----:R-:W-:Y:S01]  /*7710*/  SYNCS.ARRIVE.TRANS64.RED.A1T0 RZ, [UR5], RZ ;  /* 0x000000ffffff79a7 */ /* 0x002fe20008100405 */
[C---:B------:R-:W-:Y:S01]  /*7720*/  FMUL R0, R33.reuse, R4 ;  /* 0x0000000421007220 */ /* 0x040fe20000400000 */
        /* <DEDUP_REMOVED lines=33> */
[----:B------:R-:W-:Y:S05]  /*7940*/  FFMA R15, R35, R55, R19 ;  /* 0x00000037230f7223 */ /* 0x000fea0000000013 */
[----:B------:R1:W-:Y:S01]  /*7950*/  STSM.16.M88.4 [R85+0x6000], R12 ;  /* 0x0060000c55007844 */ /* 0x0003e20000000200 */
        /* <DEDUP_REMOVED lines=17> */
.L_x_128:
[----:B------:R-:W-:Y:S05]  /*7a70*/  BSYNC.RECONVERGENT B0 ;  /* 0x0000000000007941 */ /* 0x000fea0003800200 */
.L_x_127:
[----:B------:R-:W-:Y:S01]  /*7a80*/  BAR.SYNC.DEFER_BLOCKING 0x1, 0x80 ;  /* 0x0042000000007b1d */ /* 0x000fe20000010000 */
[----:B------:R-:W-:Y:S01]  /*7a90*/  UISETP.NE.AND UP0, UPT, UR49, -0x4, UPT ;  /* 0xfffffffc3100788c */ /* 0x000fe2000bf05270 */
[----:B------:R-:W-:Y:S08]  /*7aa0*/  IADD3 R31, PT, PT, R31, 0x1, RZ ;  /* 0x000000011f1f7810 */ /* 0x000ff00007ffe0ff */
[----:B------:R-:W-:Y:S05]  /*7ab0*/  BRA.U !UP0, `(.L_x_129) ;  /* 0x0000000108287547 */ /* 0x000fea000b800000 */
[----:B------:R-:W-:Y:S01]  /*7ac0*/  ISETP.NE.AND P0, PT, R81, RZ, PT ;  /* 0x000000ff5100720c */ /* 0x000fe20003f05270 */
[----:B------:R-:W-:Y:S01]  /*7ad0*/  IMAD.U32 R2, RZ, RZ, UR51 ;  /* 0x00000033ff027e24 */ /* 0x000fe2000f8e00ff */
[----:B------:R-:W-:Y:S01]  /*7ae0*/  UIADD3 UR51, UPT, UPT, UR51, 0x1, URZ ;  /* 0x0000000133337890 */ /* 0x000fe2000fffe0ff */
[----:B------:R-:W-:Y:S03]  /*7af0*/  IMAD.U32 R0, RZ, RZ, UR37 ;  /* 0x00000025ff007e24 */ /* 0x000fe6000f8e00ff */
[----:B------:R-:W-:Y:S04]  /*7b00*/  UISETP.NE.AND UP0, UPT, UR51, 0x4, UPT ;  /* 0x000000043300788c */ /* 0x000fe8000bf05270 */
[----:B------:R-:W-:Y:S03]  /*7b10*/  USEL UR51, UR51, URZ, UP0 ;  /* 0x000000ff33337287 */ /* 0x000fe60008000000 */
[----:B------:R-:W-:Y:S05]  /*7b20*/  @P0 LEA R2, R2, UR48, 0x3 ;  /* 0x0000003002020c11 */ /* 0x000fea000f8e18ff */
[----:B------:R-:W-:Y:S05]  /*7b30*/  @P0 VIADD R2, R2, 0xa0 ;  /* 0x000000a002020836 */ /* 0x000fea0000000000 */
[----:B------:R-:W-:Y:S04]  /*7b40*/  @P0 PRMT R0, R0, 0x654, R2 ;  /* 0x0000065400000816 */ /* 0x000fe80000000002 */
[----:B------:R2:W-:Y:S03]  /*7b50*/  @P0 SYNCS.ARRIVE.TRANS64.RED.A1T0 RZ, [R0+URZ], RZ ;  /* 0x000000ff00ff09a7 */ /* 0x0005e600081004ff */
.L_x_129:
[----:B------:R-:W-:Y:S01]  /*7b60*/  ISETP.NE.AND P2, PT, R78, RZ, PT ;  /* 0x000000ff4e00720c */ /* 0x000fe20003f45270 */
[----:B------:R-:W-:Y:S01]  /*7b70*/  UIADD3 UR49, UPT, UPT, UR49, 0x4, URZ ;  /* 0x0000000431317890 */ /* 0x000fe2000fffe0ff */
[----:B------:R-:W-:Y:S01]  /*7b80*/  ISETP.NE.AND P0, PT, R80, 0x2, PT ;  /* 0x000000025000780c */ /* 0x000fe20003f05270 */
[----:B-1----:R-:W-:Y:S01]  /*7b90*/  IMAD.IADD R14, R29, 0x1, R62 ;  /* 0x000000011d0e7824 */ /* 0x002fe200078e023e */
[----:B------:R-:W-:Y:S01]  /*7ba0*/  ISETP.NE.AND P1, PT, R31, 0x4, PT ;  /* 0x000000041f00780c */ /* 0x000fe20003f25270 */
[----:B------:R-:W-:Y:S01]  /*7bb0*/  IMAD.IADD R15, R30, 0x1, R63 ;  /* 0x000000011e0f7824 */ /* 0x000fe200078e023f */
[----:B------:R-:W-:Y:S02]  /*7bc0*/  SEL R2, RZ, 0x1, P0 ;  /* 0x00000001ff027807 */ /* 0x000fe40000000000 */
[----:B--2---:R-:W-:Y:S02]  /*7bd0*/  SEL R0, RZ, 0x1, P1 ;  /* 0x00000001ff007807 */ /* 0x004fe40000800000 */
[----:B------:R-:W-:Y:S02]  /*7be0*/  LOP3.LUT R72, R72, R2, RZ, 0x3c, !PT ;  /* 0x0000000248487212 */ /* 0x000fe400078e3cff */
[----:B------:R-:W-:Y:S02]  /*7bf0*/  LOP3.LUT R73, R73, R0, RZ, 0x3c, !PT ;  /* 0x0000000049497212 */ /* 0x000fe400078e3cff */
[----:B------:R-:W-:Y:S02]  /*7c00*/  @P2 R2UR UR36, R71 ;  /* 0x00000000472422ca */ /* 0x000fe400000e0000 */
[----:B------:R-:W-:Y:S02]  /*7c10*/  SEL R80, R80, RZ, P0 ;  /* 0x000000ff50507207 */ /* 0x000fe40000000000 */
[----:B------:R-:W-:Y:S01]  /*7c20*/  SEL R31, R31, RZ, P1 ;  /* 0x000000ff1f1f7207 */ /* 0x000fe20000800000 */
[----:B------:R-:W-:Y:S10]  /*7c30*/  @P2 BRA `(.L_x_130) ;  /* 0xffffffd400082947 */ /* 0x000ff4000383ffff */
[----:B------:R-:W-:-:S09]  /*7c40*/  UISETP.NE.AND UP0, UPT, UR50, URZ, UPT ;  /* 0x000000ff3200728c */ /* 0x000fd2000bf05270 */
[----:B------:R-:W-:Y:S05]  /*7c50*/  BRA.U !UP0, `(.L_x_131) ;  /* 0x0000000108487547 */ /* 0x000fea000b800000 */
[----:B------:R-:W1:Y:S02]  /*7c60*/  LDCU.64 UR4, c[0x0][0x890] ;  /* 0x00011200ff0477ac */ /* 0x000e640008000a00 */
[----:B-1----:R-:W-:-:S04]  /*7c70*/  UISETP.NE.U32.AND UP0, UPT, UR4, URZ, UPT ;  /* 0x000000ff0400728c */ /* 0x002fc8000bf05070 */
[----:B------:R-:W-:-:S09]  /*7c80*/  UISETP.NE.AND.EX UP0, UPT, UR5, URZ, UPT, UP0 ;  /* 0x000000ff0500728c */ /* 0x000fd2000bf05300 */
[----:B------:R-:W-:Y:S05]  /*7c90*/  BRA.U UP0, `(.L_x_132) ;  /* 0x00000001000c7547 */ /* 0x000fea000b800000 */
[----:B------:R-:W-:-:S13]  /*7ca0*/  FSETP.NEU.AND P0, PT, R35, RZ, PT ;  /* 0x000000ff2300720b */ /* 0x000fda0003f0d000 */
[----:B------:R-:W-:Y:S05]  /*7cb0*/  @!P0 EXIT ;  /* 0x000000000000894d */ /* 0x000fea0003800000 */
[----:B------:R-:W-:Y:S05]  /*7cc0*/  BRA `(.L_x_131) ;  /* 0x00000000002c7947 */ /* 0x000fea0003800000 */
.L_x_132:
[----:B------:R-:W-:Y:S01]  /*7cd0*/  ISETP.NE.AND P0, PT, R79, RZ, PT ;  /* 0x000000ff4f00720c */ /* 0x000fe20003f05270 */
[----:B------:R-:W-:-:S12]  /*7ce0*/  BSSY.RECONVERGENT B0, `(.L_x_131) ;  /* 0x0000009000007945 */ /* 0x000fd80003800200 */
[----:B------:R-:W-:Y:S05]  /*7cf0*/  @P0 BRA `(.L_x_133) ;  /* 0x0000000000140947 */ /* 0x000fea0003800000 */
[----:B------:R-:W1:Y:S02]  /*7d00*/  LDCU.64 UR4, c[0x0][0x888] ;  /* 0x00011100ff0477ac */ /* 0x000e640008000a00 */
[----:B-1----:R-:W-:-:S04]  /*7d10*/  ISETP.NE.U32.AND P0, PT, RZ, UR4, PT ;  /* 0x00000004ff007c0c */ /* 0x002fc8000bf05070 */
[----:B------:R-:W-:-:S13]  /*7d20*/  ISETP.NE.AND.EX P0, PT, RZ, UR5, PT, P0 ;  /* 0x00000005ff007c0c */ /* 0x000fda000bf05300 */
[----:B------:R-:W-:Y:S05]  /*7d30*/  @!P0 EXIT ;  /* 0x000000000000894d */ /* 0x000fea0003800000 */
[----:B------:R-:W-:Y:S05]  /*7d40*/  BRA `(.L_x_134) ;  /* 0x0000000000087947 */ /* 0x000fea0003800000 */
.L_x_133:
[----:B------:R-:W-:-:S13]  /*7d50*/  FSETP.NEU.AND P0, PT, R35, RZ, PT ;  /* 0x000000ff2300720b */ /* 0x000fda0003f0d000 */
[----:B------:R-:W-:Y:S05]  /*7d60*/  @!P0 EXIT ;  /* 0x000000000000894d */ /* 0x000fea0003800000 */
.L_x_134:
[----:B------:R-:W-:Y:S05]  /*7d70*/  BSYNC.RECONVERGENT B0 ;  /* 0x0000000000007941 */ /* 0x000fea0003800200 */
.L_x_131:
[----:B------:R-:W-:Y:S01]  /*7d80*/  ULEA UR4, UR51, UR48, 0x3 ;  /* 0x0000003033047291 */ /* 0x000fe2000f8e18ff */
[----:B------:R-:W-:-:S04]  /*7d90*/  DEPBAR.LE SB0, 0x0 ;  /* 0x000080000000791a */ /* 0x000fc80000000000 */
[----:B------:R-:W-:-:S04]  /*7da0*/  UIADD3 UR4, UPT, UPT, UR4, 0xa0, URZ ;  /* 0x000000a004047890 */ /* 0x000fc8000fffe0ff */
[----:B------:R-:W-:-:S09]  /*7db0*/  UPRMT UR4, UR37, 0x654, UR4 ;  /* 0x0000065425047896 */ /* 0x000fd20008000004 */
[----:B------:R-:W-:Y:S01]  /*7dc0*/  SYNCS.ARRIVE.TRANS64.RED.A1T0 RZ, [UR4], RZ ;  /* 0x000000ffffff79a7 */ /* 0x000fe20008100404 */
[----:B------:R-:W-:Y:S05]  /*7dd0*/  EXIT ;  /* 0x000000000000794d */ /* 0x000fea0003800000 */
.L_x_19:
[----:B--2---:R2:W1:Y:S02]  /*7de0*/  SYNCS.PHASECHK.TRANS64.TRYWAIT P0, [R2+URZ+0x140], R3 ;  /* 0x00014003020075a7 */ /* 0x00446400080011ff */
[----:B-1----:R-:W-:Y:S05]  /*7df0*/  @!P0 NANOSLEEP.SYNCS 0x989680 ;  /* 0x009896800000895d */ /* 0x002fea0003900000 */
[----:B------:R-:W1:Y:S02]  /*7e00*/  @!P0 SYNCS.PHASECHK.TRANS64 P0, [R2+URZ+0x140], R3 ;  /* 0x00014003020085a7 */ /* 0x000e6400080010ff */
[----:B-1----:R-:W-:Y:S05]  /*7e10*/  @!P0 BRA `(.L_x_19) ;  /* 0xfffffffc00f08947 */ /* 0x002fea000383ffff */
[----:B------:R-:W-:Y:S05]  /*7e20*/  BRA `(.L_x_135) ;  /* 0xffffff98000c7947 */ /* 0x000fea000383ffff */
.L_x_22:
[----:B-1----:R-:W-:-:S07]  /*7e30*/  MOV R2, UR33 ;  /* 0x0000002100027c02 */ /* 0x002fce0008000f00 */
.L_x_136:
[----:B-1----:R1:W2:Y:S02]  /*7e40*/  SYNCS.PHASECHK.TRANS64.TRYWAIT P0, [R2+URZ+0x40], R4 ;  /* 0x00004004020075a7 */ /* 0x0022a400080011ff */
[----:B--2---:R-:W-:Y:S05]  /*7e50*/  @!P0 NANOSLEEP.SYNCS 0x989680 ;  /* 0x009896800000895d */ /* 0x004fea0003900000 */
[----:B------:R-:W2:Y:S02]  /*7e60*/  @!P0 SYNCS.PHASECHK.TRANS64 P0, [R2+URZ+0x40], R4 ;  /* 0x00004004020085a7 */ /* 0x000ea400080010ff */
[----:B--2---:R-:W-:Y:S05]  /*7e70*/  @!P0 BRA `(.L_x_136) ;  /* 0xfffffffc00f08947 */ /* 0x004fea000383ffff */
[----:B------:R-:W-:Y:S05]  /*7e80*/  BRA `(.L_x_21) ;  /* 0xffffff9800607947 */ /* 0x000fea000383ffff */
.L_x_28:
[----:B-1----:R-:W-:-:S07]  /*7e90*/  MOV R2, UR25 ;  /* 0x0000001900027c02 */ /* 0x002fce0008000f00 */
.L_x_137:
[----:B-1----:R1:W2:Y:S02]  /*7ea0*/  SYNCS.PHASECHK.TRANS64.TRYWAIT P0, [R2+URZ+0x40], R4 ;  /* 0x00004004020075a7 */ /* 0x0022a400080011ff */
[----:B--2---:R-:W-:Y:S05]  /*7eb0*/  @!P0 NANOSLEEP.SYNCS 0x989680 ;  /* 0x009896800000895d */ /* 0x004fea0003900000 */
[----:B------:R-:W2:Y:S02]  /*7ec0*/  @!P0 SYNCS.PHASECHK.TRANS64 P0, [R2+URZ+0x40], R4 ;  /* 0x00004004020085a7 */ /* 0x000ea400080010ff */
[----:B--2---:R-:W-:Y:S05]  /*7ed0*/  @!P0 BRA `(.L_x_137) ;  /* 0xfffffffc00f08947 */ /* 0x004fea000383ffff */
[----:B------:R-:W-:Y:S05]  /*7ee0*/  BRA `(.L_x_27) ;  /* 0xffffff9c00207947 */ /* 0x000fea000383ffff */
.L_x_32:
[----:B-1----:R1:W2:Y:S02]  /*7ef0*/  SYNCS.PHASECHK.TRANS64.TRYWAIT P0, [R2+URZ+0xd0], R3 ;  /* 0x0000d003020075a7 */ /* 0x0022a400080011ff */
[----:B--2---:R-:W-:Y:S05]  /*7f00*/  @!P0 NANOSLEEP.SYNCS 0x989680 ;  /* 0x009896800000895d */ /* 0x004fea0003900000 */
[----:B------:R-:W2:Y:S02]  /*7f10*/  @!P0 SYNCS.PHASECHK.TRANS64 P0, [R2+URZ+0xd0], R3 ;  /* 0x0000d003020085a7 */ /* 0x000ea400080010ff */
[----:B--2---:R-:W-:Y:S05]  /*7f20*/  @!P0 BRA `(.L_x_32) ;  /* 0xfffffffc00f08947 */ /* 0x004fea000383ffff */
[----:B------:R-:W-:Y:S05]  /*7f30*/  BRA `(.L_x_138) ;  /* 0xffffff9c00c47947 */ /* 0x000fea000383ffff */
.L_x_36:
[----:B----4-:R-:W-:-:S07]  /*7f40*/  MOV R0, UR5 ;  /* 0x0000000500007c02 */ /* 0x010fce0008000f00 */
.L_x_139:
[----:B-1----:R1:W2:Y:S02]  /*7f50*/  SYNCS.PHASECHK.TRANS64.TRYWAIT P0, [R0+URZ], R2 ;  /* 0x00000002000075a7 */ /* 0x0022a400080011ff */
[----:B--2---:R-:W-:Y:S05]  /*7f60*/  @!P0 NANOSLEEP.SYNCS 0x989680 ;  /* 0x009896800000895d */ /* 0x004fea0003900000 */
[----:B------:R-:W2:Y:S02]  /*7f70*/  @!P0 SYNCS.PHASECHK.TRANS64 P0, [R0+URZ], R2 ;  /* 0x00000002000085a7 */ /* 0x000ea400080010ff */
[----:B--2---:R-:W-:Y:S05]  /*7f80*/  @!P0 BRA `(.L_x_139) ;  /* 0xfffffffc00f08947 */ /* 0x004fea000383ffff */
[----:B------:R-:W-:Y:S05]  /*7f90*/  BRA `(.L_x_140) ;  /* 0xffffffa400347947 */ /* 0x000fea000383ffff */
.L_x_37:
[----:B----4-:R-:W-:-:S07]  /*7fa0*/  MOV R0, UR5 ;  /* 0x0000000500007c02 */ /* 0x010fce0008000f00 */
.L_x_141:
[----:B-1----:R1:W2:Y:S02]  /*7fb0*/  SYNCS.PHASECHK.TRANS64.TRYWAIT P0, [R0+URZ], R3 ;  /* 0x00000003000075a7 */ /* 0x0022a400080011ff */
[----:B--2---:R-:W-:Y:S05]  /*7fc0*/  @!P0 NANOSLEEP.SYNCS 0x989680 ;  /* 0x009896800000895d */ /* 0x004fea0003900000 */
[----:B------:R-:W2:Y:S02]  /*7fd0*/  @!P0 SYNCS.PHASECHK.TRANS64 P0, [R0+URZ], R3 ;  /* 0x00000003000085a7 */ /* 0x000ea400080010ff */
[----:B--2---:R-:W-:Y:S05]  /*7fe0*/  @!P0 BRA `(.L_x_141) ;  /* 0xfffffffc00f08947 */ /* 0x004fea000383ffff */
[----:B------:R-:W-:Y:S05]  /*7ff0*/  BRA `(.L_x_142) ;  /* 0xffffffa400407947 */ /* 0x000fea000383ffff */
.L_x_38:
[----:B----4-:R-:W-:-:S07]  /*8000*/  MOV R0, UR5 ;  /* 0x0000000500007c02 */ /* 0x010fce0008000f00 */
.L_x_143:
[----:B-1----:R1:W2:Y:S02]  /*8010*/  SYNCS.PHASECHK.TRANS64.TRYWAIT P0, [R0+URZ], R3 ;  /* 0x00000003000075a7 */ /* 0x0022a400080011ff */
[----:B--2---:R-:W-:Y:S05]  /*8020*/  @!P0 NANOSLEEP.SYNCS 0x989680 ;  /* 0x009896800000895d */ /* 0x004fea0003900000 */
[----:B------:R-:W2:Y:S02]  /*8030*/  @!P0 SYNCS.PHASECHK.TRANS64 P0, [R0+URZ], R3 ;  /* 0x00000003000085a7 */ /* 0x000ea400080010ff */
[----:B--2---:R-:W-:Y:S05]  /*8040*/  @!P0 BRA `(.L_x_143) ;  /* 0xfffffffc00f08947 */ /* 0x004fea000383ffff */
[----:B------:R-:W-:Y:S05]  /*8050*/  BRA `(.L_x_144) ;  /* 0xffffffa4004c7947 */ /* 0x000fea000383ffff */
.L_x_39:
[----:B----4-:R-:W-:-:S07]  /*8060*/  MOV R0, UR5 ;  /* 0x0000000500007c02 */ /* 0x010fce0008000f00 */
.L_x_145:
[----:B-1----:R1:W2:Y:S02]  /*8070*/  SYNCS.PHASECHK.TRANS64.TRYWAIT P0, [R0+URZ], R3 ;  /* 0x00000003000075a7 */ /* 0x0022a400080011ff */
[----:B--2---:R-:W-:Y:S05]  /*8080*/  @!P0 NANOSLEEP.SYNCS 0x989680 ;  /* 0x009896800000895d */ /* 0x004fea0003900000 */
[----:B------:R-:W2:Y:S02]  /*8090*/  @!P0 SYNCS.PHASECHK.TRANS64 P0, [R0+URZ], R3 ;  /* 0x00000003000085a7 */ /* 0x000ea400080010ff */
[----:B--2---:R-:W-:Y:S05]  /*80a0*/  @!P0 BRA `(.L_x_145) ;  /* 0xfffffffc00f08947 */ /* 0x004fea000383ffff */
[----:B------:R-:W-:Y:S05]  /*80b0*/  BRA `(.L_x_146) ;  /* 0xffffffa400587947 */ /* 0x000fea000383ffff */
.L_x_40:
[----:B----4-:R-:W-:-:S07]  /*80c0*/  MOV R0, UR5 ;  /* 0x0000000500007c02 */ /* 0x010fce0008000f00 */
.L_x_147:
[----:B-1----:R1:W2:Y:S02]  /*80d0*/  SYNCS.PHASECHK.TRANS64.TRYWAIT P0, [R0+URZ], R3 ;  /* 0x00000003000075a7 */ /* 0x0022a400080011ff */
[----:B--2---:R-:W-:Y:S05]  /*80e0*/  @!P0 NANOSLEEP.SYNCS 0x989680 ;  /* 0x009896800000895d */ /* 0x004fea0003900000 */
[----:B------:R-:W2:Y:S02]  /*80f0*/  @!P0 SYNCS.PHASECHK.TRANS64 P0, [R0+URZ], R3 ;  /* 0x00000003000085a7 */ /* 0x000ea400080010ff */
[----:B--2---:R-:W-:Y:S05]  /*8100*/  @!P0 BRA `(.L_x_147) ;  /* 0xfffffffc00f08947 */ /* 0x004fea000383ffff */
[----:B------:R-:W-:Y:S05]  /*8110*/  BRA `(.L_x_148) ;  /* 0xffffffa400647947 */ /* 0x000fea000383ffff */
.L_x_41:
[----:B----4-:R-:W-:-:S07]  /*8120*/  MOV R0, UR5 ;  /* 0x0000000500007c02 */ /* 0x010fce0008000f00 */
.L_x_149:
[----:B-1----:R1:W2:Y:S02]  /*8130*/  SYNCS.PHASECHK.TRANS64.TRYWAIT P0, [R0+URZ], R3 ;  /* 0x00000003000075a7 */ /* 0x0022a400080011ff */
[----:B--2---:R-:W-:Y:S05]  /*8140*/  @!P0 NANOSLEEP.SYNCS 0x989680 ;  /* 0x009896800000895d */ /* 0x004fea0003900000 */
[----:B------:R-:W2:Y:S02]  /*8150*/  @!P0 SYNCS.PHASECHK.TRANS64 P0, [R0+URZ], R3 ;  /* 0x00000003000085a7 */ /* 0x000ea400080010ff */
[----:B--2---:R-:W-:Y:S05]  /*8160*/  @!P0 BRA `(.L_x_149) ;  /* 0xfffffffc00f08947 */ /* 0x004fea000383ffff */
[----:B------:R-:W-:Y:S05]  /*8170*/  BRA `(.L_x_150) ;  /* 0xffffffa400707947 */ /* 0x000fea000383ffff */
.L_x_42:
[----:B----4-:R-:W-:-:S07]  /*8180*/  MOV R0, UR5 ;  /* 0x0000000500007c02 */ /* 0x010fce0008000f00 */
.L_x_151:
[----:B-1----:R1:W2:Y:S02]  /*8190*/  SYNCS.PHASECHK.TRANS64.TRYWAIT P0, [R0+URZ], R3 ;  /* 0x00000003000075a7 */ /* 0x0022a400080011ff */
[----:B--2---:R-:W-:Y:S05]  /*81a0*/  @!P0 NANOSLEEP.SYNCS 0x989680 ;  /* 0x009896800000895d */ /* 0x004fea0003900000 */
[----:B------:R-:W2:Y:S02]  /*81b0*/  @!P0 SYNCS.PHASECHK.TRANS64 P0, [R0+URZ], R3 ;  /* 0x00000003000085a7 */ /* 0x000ea400080010ff */
[----:B--2---:R-:W-:Y:S05]  /*81c0*/  @!P0 BRA `(.L_x_151) ;  /* 0xfffffffc00f08947 */ /* 0x004fea000383ffff */
[----:B------:R-:W-:Y:S05]  /*81d0*/  BRA `(.L_x_152) ;  /* 0xffffffa4007c7947 */ /* 0x000fea000383ffff */
.L_x_45:
[----:B-1----:R1:W2:Y:S02]  /*81e0*/  SYNCS.PHASECHK.TRANS64.TRYWAIT P0, [R0+URZ+0x130], R4 ;  /* 0x00013004000075a7 */ /* 0x0022a400080011ff */
[----:B--2---:R-:W-:Y:S05]  /*81f0*/  @!P0 NANOSLEEP.SYNCS 0x989680 ;  /* 0x009896800000895d */ /* 0x004fea0003900000 */
[----:B------:R-:W2:Y:S02]  /*8200*/  @!P0 SYNCS.PHASECHK.TRANS64 P0, [R0+URZ+0x130], R4 ;  /* 0x00013004000085a7 */ /* 0x000ea400080010ff */
[----:B--2---:R-:W-:Y:S05]  /*8210*/  @!P0 BRA `(.L_x_45) ;  /* 0xfffffffc00f08947 */ /* 0x004fea000383ffff */
[----:B------:R-:W-:Y:S05]  /*8220*/  BRA `(.L_x_153) ;  /* 0xffffffa400d87947 */ /* 0x000fea000383ffff */
.L_x_46:
[----:B------:R-:W-:-:S07]  /*8230*/  MOV R0, UR5 ;  /* 0x0000000500007c02 */ /* 0x000fce0008000f00 */
.L_x_154:
[----:B-1----:R1:W2:Y:S02]  /*8240*/  SYNCS.PHASECHK.TRANS64.TRYWAIT P0, [R0+URZ+0xe0], R5 ;  /* 0x0000e005000075a7 */ /* 0x0022a400080011ff */
[----:B--2---:R-:W-:Y:S05]  /*8250*/  @!P0 NANOSLEEP.SYNCS 0x989680 ;  /* 0x009896800000895d */ /* 0x004fea0003900000 */
[----:B------:R-:W2:Y:S02]  /*8260*/  @!P0 SYNCS.PHASECHK.TRANS64 P0, [R0+URZ+0xe0], R5 ;  /* 0x0000e005000085a7 */ /* 0x000ea400080010ff */
[----:B--2---:R-:W-:Y:S05]  /*8270*/  @!P0 BRA `(.L_x_154) ;  /* 0xfffffffc00f08947 */ /* 0x004fea000383ffff */
[----:B------:R-:W-:Y:S05]  /*8280*/  BRA `(.L_x_155) ;  /* 0xffffffa400e87947 */ /* 0x000fea000383ffff */
.L_x_47:
[----:B-1----:R1:W2:Y:S02]  /*8290*/  SYNCS.PHASECHK.TRANS64.TRYWAIT P1, [R0+URZ+0xd0], R4 ;  /* 0x0000d004000075a7 */ /* 0x0022a400080211ff */
[----:B--2---:R-:W-:Y:S05]  /*82a0*/  @!P1 NANOSLEEP.SYNCS 0x989680 ;  /* 0x009896800000995d */ /* 0x004fea0003900000 */
[----:B------:R-:W2:Y:S02]  /*82b0*/  @!P1 SYNCS.PHASECHK.TRANS64 P1, [R0+URZ+0xd0], R4 ;  /* 0x0000d004000095a7 */ /* 0x000ea400080210ff */
[----:B--2---:R-:W-:Y:S05]  /*82c0*/  @!P1 BRA `(.L_x_47) ;  /* 0xfffffffc00f09947 */ /* 0x004fea000383ffff */
[----:B------:R-:W-:Y:S05]  /*82d0*/  BRA `(.L_x_156) ;  /* 0xffffffa800187947 */ /* 0x000fea000383ffff */
.L_x_50:
[----:B------:R-:W-:-:S07]  /*82e0*/  MOV R0, UR5 ;  /* 0x0000000500007c02 */ /* 0x000fce0008000f00 */
.L_x_157:
[----:B-1----:R1:W2:Y:S02]  /*82f0*/  SYNCS.PHASECHK.TRANS64.TRYWAIT P0, [R0+URZ+0xe0], R2 ;  /* 0x0000e002000075a7 */ /* 0x0022a400080011ff */
[----:B--2---:R-:W-:Y:S05]  /*8300*/  @!P0 NANOSLEEP.SYNCS 0x989680 ;  /* 0x009896800000895d */ /* 0x004fea0003900000 */
[----:B------:R-:W2:Y:S02]  /*8310*/  @!P0 SYNCS.PHASECHK.TRANS64 P0, [R0+URZ+0xe0], R2 ;  /* 0x0000e002000085a7 */ /* 0x000ea400080010ff */
[----:B--2---:R-:W-:Y:S05]  /*8320*/  @!P0 BRA `(.L_x_157) ;  /* 0xfffffffc00f08947 */ /* 0x004fea000383ffff */
[----:B------:R-:W-:Y:S05]  /*8330*/  BRA `(.L_x_49) ;  /* 0xffffffa8006c7947 */ /* 0x000fea000383ffff */
.L_x_57:
[----:B-1----:R1:W2:Y:S02]  /*8340*/  SYNCS.PHASECHK.TRANS64.TRYWAIT P1, [R0+URZ+0xd0], R2 ;  /* 0x0000d002000075a7 */ /* 0x0022a400080211ff */
[----:B--2---:R-:W-:Y:S05]  /*8350*/  @!P1 NANOSLEEP.SYNCS 0x989680 ;  /* 0x009896800000995d */ /* 0x004fea0003900000 */
[----:B------:R-:W2:Y:S02]  /*8360*/  @!P1 SYNCS.PHASECHK.TRANS64 P1, [R0+URZ+0xd0], R2 ;  /* 0x0000d002000095a7 */ /* 0x000ea400080210ff */
[----:B--2---:R-:W-:Y:S05]  /*8370*/  @!P1 BRA `(.L_x_57) ;  /* 0xfffffffc00f09947 */ /* 0x004fea000383ffff */
[----:B------:R-:W-:Y:S05]  /*8380*/  BRA `(.L_x_158) ;  /* 0xffffffac00dc7947 */ /* 0x000fea000383ffff */
.L_x_58:
[----:B------:R-:W-:-:S07]  /*8390*/  MOV R2, UR7 ;  /* 0x0000000700027c02 */ /* 0x000fce0008000f00 */
.L_x_159:
[----:B-1----:R1:W2:Y:S02]  /*83a0*/  SYNCS.PHASECHK.TRANS64.TRYWAIT P0, [R2+URZ+0x110], R0 ;  /* 0x00011000020075a7 */ /* 0x0022a400080011ff */
[----:B--2---:R-:W-:Y:S05]  /*83b0*/  @!P0 NANOSLEEP.SYNCS 0x989680 ;  /* 0x009896800000895d */ /* 0x004fea0003900000 */
[----:B------:R-:W2:Y:S02]  /*83c0*/  @!P0 SYNCS.PHASECHK.TRANS64 P0, [R2+URZ+0x110], R0 ;  /* 0x00011000020085a7 */ /* 0x000ea400080010ff */
[----:B--2---:R-:W-:Y:S05]  /*83d0*/  @!P0 BRA `(.L_x_159) ;  /* 0xfffffffc00f08947 */ /* 0x004fea000383ffff */
[----:B------:R-:W-:Y:S05]  /*83e0*/  BRA `(.L_x_160) ;  /* 0xffffffb0002c7947 */ /* 0x000fea000383ffff */
.L_x_61:
[----:B------:R-:W-:Y:S07]  /*83f0*/  MOV R0, UR6 ;  /* 0x0000000600007c02 */ /* 0x000fee0008000f00 */
.L_x_161:
[----:B-1----:R1:W2:Y:S02]  /*8400*/  SYNCS.PHASECHK.TRANS64.TRYWAIT P0, [R0+URZ], R2 ;  /* 0x00000002000075a7 */ /* 0x0022a400080011ff */
[----:B--2---:R-:W-:Y:S05]  /*8410*/  @!P0 NANOSLEEP.SYNCS 0x989680 ;  /* 0x009896800000895d */ /* 0x004fea0003900000 */
[----:B------:R-:W2:Y:S02]  /*8420*/  @!P0 SYNCS.PHASECHK.TRANS64 P0, [R0+URZ], R2 ;  /* 0x00000002000085a7 */ /* 0x000ea400080010ff */
[----:B--2---:R-:W-:Y:S05]  /*8430*/  @!P0 BRA `(.L_x_161) ;  /* 0xfffffffc00f08947 */ /* 0x004fea000383ffff */
[----:B------:R-:W-:Y:S05]  /*8440*/  BRA `(.L_x_60) ;  /* 0xffffffb000487947 */ /* 0x000fea000383ffff */
.L_x_64:
[----:B------:R-:W-:-:S07]  /*8450*/  MOV R0, UR6 ;  /* 0x0000000600007c02 */ /* 0x000fce0008000f00 */
.L_x_162:
[----:B--2---:R2:W4:Y:S02]  /*8460*/  SYNCS.PHASECHK.TRANS64.TRYWAIT P0, [R0+URZ], R2 ;  /* 0x00000002000075a7 */ /* 0x00452400080011ff */
[----:B----4-:R-:W-:Y:S05]  /*8470*/  @!P0 NANOSLEEP.SYNCS 0x989680 ;  /* 0x009896800000895d */ /* 0x010fea0003900000 */
[----:B------:R-:W4:Y:S02]  /*8480*/  @!P0 SYNCS.PHASECHK.TRANS64 P0, [R0+URZ], R2 ;  /* 0x00000002000085a7 */ /* 0x000f2400080010ff */
[----:B----4-:R-:W-:Y:S05]  /*8490*/  @!P0 BRA `(.L_x_162) ;  /* 0xfffffffc00f08947 */ /* 0x010fea000383ffff */
[----:B------:R-:W-:Y:S05]  /*84a0*/  BRA `(.L_x_163) ;  /* 0xffffffb400247947 */ /* 0x000fea000383ffff */
.L_x_65:
[----:B------:R-:W-:-:S07]  /*84b0*/  MOV R0, UR6 ;  /* 0x0000000600007c02 */ /* 0x000fce0008000f00 */
.L_x_164:
[----:B-1----:R1:W2:Y:S02]  /*84c0*/  SYNCS.PHASECHK.TRANS64.TRYWAIT P0, [R0+URZ], R3 ;  /* 0x00000003000075a7 */ /* 0x0022a400080011ff */
[----:B--2---:R-:W-:Y:S05]  /*84d0*/  @!P0 NANOSLEEP.SYNCS 0x989680 ;  /* 0x009896800000895d */ /* 0x004fea0003900000 */
[----:B------:R-:W2:Y:S02]  /*84e0*/  @!P0 SYNCS.PHASECHK.TRANS64 P0, [R0+URZ], R3 ;  /* 0x00000003000085a7 */ /* 0x000ea400080010ff */
[----:B--2---:R-:W-:Y:S05]  /*84f0*/  @!P0 BRA `(.L_x_164) ;  /* 0xfffffffc00f08947 */ /* 0x004fea000383ffff */
[----:B------:R-:W-:Y:S05]  /*8500*/  BRA `(.L_x_165) ;  /* 0xffffffb400307947 */ /* 0x000fea000383ffff */
.L_x_66:
[----:B------:R-:W-:-:S07]  /*8510*/  MOV R0, UR6 ;  /* 0x0000000600007c02 */ /* 0x000fce0008000f00 */
.L_x_166:
[----:B-1----:R1:W2:Y:S02]  /*8520*/  SYNCS.PHASECHK.TRANS64.TRYWAIT P0, [R0+URZ], R3 ;  /* 0x00000003000075a7 */ /* 0x0022a400080011ff */
[----:B--2---:R-:W-:Y:S05]  /*8530*/  @!P0 NANOSLEEP.SYNCS 0x989680 ;  /* 0x009896800000895d */ /* 0x004fea0003900000 */
[----:B------:R-:W2:Y:S02]  /*8540*/  @!P0 SYNCS.PHASECHK.TRANS64 P0, [R0+URZ], R3 ;  /* 0x00000003000085a7 */ /* 0x000ea400080010ff */
[----:B--2---:R-:W-:Y:S05]  /*8550*/  @!P0 BRA `(.L_x_166) ;  /* 0xfffffffc00f08947 */ /* 0x004fea000383ffff */
[----:B------:R-:W-:Y:S05]  /*8560*/  BRA `(.L_x_167) ;  /* 0xffffffb4003c7947 */ /* 0x000fea000383ffff */
.L_x_67:
[----:B-1----:R-:W-:-:S07]  /*8570*/  MOV R0, UR7 ;  /* 0x0000000700007c02 */ /* 0x002fce0008000f00 */
.L_x_168:
[----:B-1----:R1:W2:Y:S02]  /*8580*/  SYNCS.PHASECHK.TRANS64.TRYWAIT P0, [R0+URZ], R2 ;  /* 0x00000002000075a7 */ /* 0x0022a400080011ff */
[----:B--2---:R-:W-:Y:S05]  /*8590*/  @!P0 NANOSLEEP.SYNCS 0x989680 ;  /* 0x009896800000895d */ /* 0x004fea0003900000 */
[----:B------:R-:W2:Y:S02]  /*85a0*/  @!P0 SYNCS.PHASECHK.TRANS64 P0, [R0+URZ], R2 ;  /* 0x00000002000085a7 */ /* 0x000ea400080010ff */
[----:B--2---:R-:W-:Y:S05]  /*85b0*/  @!P0 BRA `(.L_x_168) ;  /* 0xfffffffc00f08947 */ /* 0x004fea000383ffff */
[----:B------:R-:W-:Y:S05]  /*85c0*/  BRA `(.L_x_169) ;  /* 0xffffffb400487947 */ /* 0x000fea000383ffff */
.L_x_72:
[----:B--2---:R2:W3:Y:S02]  /*85d0*/  SYNCS.PHASECHK.TRANS64.TRYWAIT P0, [R0+URZ+0xd0], R2 ;  /* 0x0000d002000075a7 */ /* 0x0044e400080011ff */
[----:B---3--:R-:W-:Y:S05]  /*85e0*/  @!P0 NANOSLEEP.SYNCS 0x989680 ;  /* 0x009896800000895d */ /* 0x008fea0003900000 */
[----:B------:R-:W3:Y:S02]  /*85f0*/  @!P0 SYNCS.PHASECHK.TRANS64 P0, [R0+URZ+0xd0], R2 ;  /* 0x0000d002000085a7 */ /* 0x000ee400080010ff */
[----:B---3--:R-:W-:Y:S05]  /*8600*/  @!P0 BRA `(.L_x_72) ;  /* 0xfffffffc00f08947 */ /* 0x008fea000383ffff */
[----:B------:R-:W-:Y:S05]  /*8610*/  BRA `(.L_x_170) ;  /* 0xffffffb800507947 */ /* 0x000fea000383ffff */
.L_x_75:
[----:B------:R-:W-:Y:S07]  /*8620*/  MOV R0, UR7 ;  /* 0x0000000700007c02 */ /* 0x000fee0008000f00 */
.L_x_171:
[----:B--2---:R2:W3:Y:S02]  /*8630*/  SYNCS.PHASECHK.TRANS64.TRYWAIT P0, [R0+URZ+0xc8], R2 ;  /* 0x0000c802000075a7 */ /* 0x0044e400080011ff */
[----:B---3--:R-:W-:Y:S05]  /*8640*/  @!P0 NANOSLEEP.SYNCS 0x989680 ;  /* 0x009896800000895d */ /* 0x008fea0003900000 */
[----:B------:R-:W3:Y:S02]  /*8650*/  @!P0 SYNCS.PHASECHK.TRANS64 P0, [R0+URZ+0xc8], R2 ;  /* 0x0000c802000085a7 */ /* 0x000ee400080010ff */
[----:B---3--:R-:W-:Y:S05]  /*8660*/  @!P0 BRA `(.L_x_171) ;  /* 0xfffffffc00f08947 */ /* 0x008fea000383ffff */
[----:B------:R-:W-:Y:S05]  /*8670*/  BRA `(.L_x_74) ;  /* 0xffffffbc00307947 */ /* 0x000fea000383ffff */
.L_x_78:
[----:B------:R-:W-:Y:S07]  /*8680*/  MOV R0, UR7 ;  /* 0x0000000700007c02 */ /* 0x000fee0008000f00 */
.L_x_172:
[----:B-1----:R1:W2:Y:S02]  /*8690*/  SYNCS.PHASECHK.TRANS64.TRYWAIT P0, [R0+URZ+0xa0], R14 ;  /* 0x0000a00e000075a7 */ /* 0x0022a400080011ff */
[----:B--2---:R-:W-:Y:S05]  /*86a0*/  @!P0 NANOSLEEP.SYNCS 0x989680 ;  /* 0x009896800000895d */ /* 0x004fea0003900000 */
[----:B------:R-:W2:Y:S02]  /*86b0*/  @!P0 SYNCS.PHASECHK.TRANS64 P0, [R0+URZ+0xa0], R14 ;  /* 0x0000a00e000085a7 */ /* 0x000ea400080010ff */
[----:B--2---:R-:W-:Y:S05]  /*86c0*/  @!P0 BRA `(.L_x_172) ;  /* 0xfffffffc00f08947 */ /* 0x004fea000383ffff */
[----:B------:R-:W-:Y:S05]  /*86d0*/  BRA `(.L_x_173) ;  /* 0xffffffbc00a87947 */ /* 0x000fea000383ffff */
.L_x_79:
[----:B------:R-:W-:Y:S07]  /*86e0*/  MOV R0, UR7 ;  /* 0x0000000700007c02 */ /* 0x000fee0008000f00 */
.L_x_174:
[----:B-1----:R1:W2:Y:S02]  /*86f0*/  SYNCS.PHASECHK.TRANS64.TRYWAIT P0, [R0+URZ+0xa8], R14 ;  /* 0x0000a80e000075a7 */ /* 0x0022a400080011ff */
[----:B--2---:R-:W-:Y:S05]  /*8700*/  @!P0 NANOSLEEP.SYNCS 0x989680 ;  /* 0x009896800000895d */ /* 0x004fea0003900000 */
[----:B------:R-:W2:Y:S02]  /*8710*/  @!P0 SYNCS.PHASECHK.TRANS64 P0, [R0+URZ+0xa8], R14 ;  /* 0x0000a80e000085a7 */ /* 0x000ea400080010ff */
[----:B--2---:R-:W-:Y:S05]  /*8720*/  @!P0 BRA `(.L_x_174) ;  /* 0xfffffffc00f08947 */ /* 0x004fea000383ffff */
[----:B------:R-:W-:Y:S05]  /*8730*/  BRA `(.L_x_175) ;  /* 0xffffffbc00e07947 */ /* 0x000fea000383ffff */
.L_x_80:
[----:B------:R-:W-:Y:S07]  /*8740*/  MOV R0, UR7 ;  /* 0x0000000700007c02 */ /* 0x000fee0008000f00 */
.L_x_176:
[----:B-1----:R1:W2:Y:S02]  /*8750*/  SYNCS.PHASECHK.TRANS64.TRYWAIT P0, [R0+URZ+0xb0], R14 ;  /* 0x0000b00e000075a7 */ /* 0x0022a400080011ff */
[----:B--2---:R-:W-:Y:S05]  /*8760*/  @!P0 NANOSLEEP.SYNCS 0x989680 ;  /* 0x009896800000895d */ /* 0x004fea0003900000 */
[----:B------:R-:W2:Y:S02]  /*8770*/  @!P0 SYNCS.PHASECHK.TRANS64 P0, [R0+URZ+0xb0], R14 ;  /* 0x0000b00e000085a7 */ /* 0x000ea400080010ff */
[----:B--2---:R-:W-:Y:S05]  /*8780*/  @!P0 BRA `(.L_x_176) ;  /* 0xfffffffc00f08947 */ /* 0x004fea000383ffff */
[----:B------:R-:W-:Y:S05]  /*8790*/  BRA `(.L_x_177) ;  /* 0xffffffc000247947 */ /* 0x000fea000383ffff */
.L_x_81:
[----:B------:R-:W-:Y:S07]  /*87a0*/  MOV R0, UR7 ;  /* 0x0000000700007c02 */ /* 0x000fee0008000f00 */
.L_x_178:
[----:B-1----:R1:W2:Y:S02]  /*87b0*/  SYNCS.PHASECHK.TRANS64.TRYWAIT P0, [R0+URZ+0xb8], R14 ;  /* 0x0000b80e000075a7 */ /* 0x0022a400080011ff */
[----:B--2---:R-:W-:Y:S05]  /*87c0*/  @!P0 NANOSLEEP.SYNCS 0x989680 ;  /* 0x009896800000895d */ /* 0x004fea0003900000 */
[----:B------:R-:W2:Y:S02]  /*87d0*/  @!P0 SYNCS.PHASECHK.TRANS64 P0, [R0+URZ+0xb8], R14 ;  /* 0x0000b80e000085a7 */ /* 0x000ea400080010ff */
[----:B--2---:R-:W-:Y:S05]  /*87e0*/  @!P0 BRA `(.L_x_178) ;  /* 0xfffffffc00f08947 */ /* 0x004fea000383ffff */
[----:B------:R-:W-:Y:S05]  /*87f0*/  BRA `(.L_x_179) ;  /* 0xffffffc000a87947 */ /* 0x000fea000383ffff */
.L_x_83:
[----:B------:R-:W-:-:S07]  /*8800*/  MOV R0, UR7 ;  /* 0x0000000700007c02 */ /* 0x000fce0008000f00 */
.L_x_180:
[----:B-1----:R1:W3:Y:S02]  /*8810*/  SYNCS.PHASECHK.TRANS64.TRYWAIT P0, [R0+URZ+0xa0], R2 ;  /* 0x0000a002000075a7 */ /* 0x0022e400080011ff */
[----:B---3--:R-:W-:Y:S05]  /*8820*/  @!P0 NANOSLEEP.SYNCS 0x989680 ;  /* 0x009896800000895d */ /* 0x008fea0003900000 */
[----:B------:R-:W3:Y:S02]  /*8830*/  @!P0 SYNCS.PHASECHK.TRANS64 P0, [R0+URZ+0xa0], R2 ;  /* 0x0000a002000085a7 */ /* 0x000ee400080010ff */
[----:B---3--:R-:W-:Y:S05]  /*8840*/  @!P0 BRA `(.L_x_180) ;  /* 0xfffffffc00f08947 */ /* 0x008fea000383ffff */
[----:B------:R-:W-:Y:S05]  /*8850*/  BRA `(.L_x_181) ;  /* 0xffffffc400187947 */ /* 0x000fea000383ffff */
.L_x_84:
[----:B-1----:R-:W-:-:S07]  /*8860*/  MOV R0, UR7 ;  /* 0x0000000700007c02 */ /* 0x002fce0008000f00 */
.L_x_182:
[----:B-1----:R1:W3:Y:S02]  /*8870*/  SYNCS.PHASECHK.TRANS64.TRYWAIT P0, [R0+URZ+0xa8], R2 ;  /* 0x0000a802000075a7 */ /* 0x0022e400080011ff */
[----:B---3--:R-:W-:Y:S05]  /*8880*/  @!P0 NANOSLEEP.SYNCS 0x989680 ;  /* 0x009896800000895d */ /* 0x008fea0003900000 */
[----:B------:R-:W3:Y:S02]  /*8890*/  @!P0 SYNCS.PHASECHK.TRANS64 P0, [R0+URZ+0xa8], R2 ;  /* 0x0000a802000085a7 */ /* 0x000ee400080010ff */
[----:B---3--:R-:W-:Y:S05]  /*88a0*/  @!P0 BRA `(.L_x_182) ;  /* 0xfffffffc00f08947 */ /* 0x008fea000383ffff */
[----:B------:R-:W-:Y:S05]  /*88b0*/  BRA `(.L_x_183) ;  /* 0xffffffc400087947 */ /* 0x000fea000383ffff */
.L_x_85:
[----:B-1----:R-:W-:-:S07]  /*88c0*/  MOV R0, UR7 ;  /* 0x0000000700007c02 */ /* 0x002fce0008000f00 */
.L_x_184:
[----:B-1----:R1:W3:Y:S02]  /*88d0*/  SYNCS.PHASECHK.TRANS64.TRYWAIT P0, [R0+URZ+0xb0], R2 ;  /* 0x0000b002000075a7 */ /* 0x0022e400080011ff */
[----:B---3--:R-:W-:Y:S05]  /*88e0*/  @!P0 NANOSLEEP.SYNCS 0x989680 ;  /* 0x009896800000895d */ /* 0x008fea0003900000 */
[----:B------:R-:W3:Y:S02]  /*88f0*/  @!P0 SYNCS.PHASECHK.TRANS64 P0, [R0+URZ+0xb0], R2 ;  /* 0x0000b002000085a7 */ /* 0x000ee400080010ff */
[----:B---3--:R-:W-:Y:S05]  /*8900*/  @!P0 BRA `(.L_x_184) ;  /* 0xfffffffc00f08947 */ /* 0x008fea000383ffff */
[----:B------:R-:W-:Y:S05]  /*8910*/  BRA `(.L_x_185) ;  /* 0xffffffc000f87947 */ /* 0x000fea000383ffff */
.L_x_87:
[----:B--2---:R2:W4:Y:S02]  /*8920*/  SYNCS.PHASECHK.TRANS64.TRYWAIT P0, [R0+URZ+0xd0], R2 ;  /* 0x0000d002000075a7 */ /* 0x00452400080011ff */
[----:B----4-:R-:W-:Y:S05]  /*8930*/  @!P0 NANOSLEEP.SYNCS 0x989680 ;  /* 0x009896800000895d */ /* 0x010fea0003900000 */
[----:B------:R-:W4:Y:S02]  /*8940*/  @!P0 SYNCS.PHASECHK.TRANS64 P0, [R0+URZ+0xd0], R2 ;  /* 0x0000d002000085a7 */ /* 0x000f2400080010ff */
[----:B----4-:R-:W-:Y:S05]  /*8950*/  @!P0 BRA `(.L_x_87) ;  /* 0xfffffffc00f08947 */ /* 0x010fea000383ffff */
[----:B------:R-:W-:Y:S05]  /*8960*/  BRA `(.L_x_186) ;  /* 0xffffffc400d07947 */ /* 0x000fea000383ffff */
.L_x_98:
[----:B-1----:R-:W-:Y:S04]  /*8970*/  MOV R0, UR48 ;  /* 0x0000003000007c02 */ /* 0x002fe80008000f00 */
[----:B------:R1:W3:Y:S03]  /*8980*/  SYNCS.PHASECHK.TRANS64.TRYWAIT P1, [R0+URZ+0x80], R3 ;  /* 0x00008003000075a7 */ /* 0x0002e600080211ff */
[----:B---3--:R-:W-:Y:S05]  /*8990*/  @!P1 NANOSLEEP.SYNCS 0x989680 ;  /* 0x009896800000995d */ /* 0x008fea0003900000 */
[----:B------:R-:W3:Y:S02]  /*89a0*/  @!P1 SYNCS.PHASECHK.TRANS64 P1, [R0+URZ+0x80], R3 ;  /* 0x00008003000095a7 */ /* 0x000ee400080210ff */
[----:B---3--:R-:W-:Y:S05]  /*89b0*/  @!P1 BRA `(.L_x_98) ;  /* 0xfffffffc00ec9947 */ /* 0x008fea000383ffff */
[----:B------:R-:W-:Y:S05]  /*89c0*/  BRA `(.L_x_97) ;  /* 0xffffffd400087947 */ /* 0x000fea000383ffff */
.L_x_100:
[----:B-1----:R1:W2:Y:S02]  /*89d0*/  SYNCS.PHASECHK.TRANS64.TRYWAIT P0, [R86+URZ+0xf0], R2 ;  /* 0x0000f002560075a7 */ /* 0x0022a400080011ff */
[----:B--2---:R-:W-:Y:S05]  /*89e0*/  @!P0 NANOSLEEP.SYNCS 0x989680 ;  /* 0x009896800000895d */ /* 0x004fea0003900000 */
[----:B------:R-:W2:Y:S02]  /*89f0*/  @!P0 SYNCS.PHASECHK.TRANS64 P0, [R86+URZ+0xf0], R2 ;  /* 0x0000f002560085a7 */ /* 0x000ea400080010ff */
[----:B--2---:R-:W-:Y:S05]  /*8a00*/  @!P0 BRA `(.L_x_100) ;  /* 0xfffffffc00f08947 */ /* 0x004fea000383ffff */
[----:B------:R-:W-:Y:S05]  /*8a10*/  BRA `(.L_x_99) ;  /* 0xffffffd400347947 */ /* 0x000fea000383ffff */
.L_x_109:
[----:B-1----:R1:W2:Y:S02]  /*8a20*/  SYNCS.PHASECHK.TRANS64.TRYWAIT P0, [R2+URZ+0x80], R0 ;  /* 0x00008000020075a7 */ /* 0x0022a400080011ff */
[----:B--2---:R-:W-:Y:S05]  /*8a30*/  @!P0 NANOSLEEP.SYNCS 0x989680 ;  /* 0x009896800000895d */ /* 0x004fea0003900000 */
[----:B------:R-:W2:Y:S02]  /*8a40*/  @!P0 SYNCS.PHASECHK.TRANS64 P0, [R2+URZ+0x80], R0 ;  /* 0x00008000020085a7 */ /* 0x000ea400080010ff */
[----:B--2---:R-:W-:Y:S05]  /*8a50*/  @!P0 BRA `(.L_x_109) ;  /* 0xfffffffc00f08947 */ /* 0x004fea000383ffff */
[----:B------:R-:W-:Y:S05]  /*8a60*/  BRA `(.L_x_108) ;  /* 0xffffffd800d87947 */ /* 0x000fea000383ffff */
.L_x_117:
[----:B-1----:R1:W2:Y:S02]  /*8a70*/  SYNCS.PHASECHK.TRANS64.TRYWAIT P0, [R0+URZ+0x80], R5 ;  /* 0x00008005000075a7 */ /* 0x0022a400080011ff */
[----:B--2---:R-:W-:Y:S05]  /*8a80*/  @!P0 NANOSLEEP.SYNCS 0x989680 ;  /* 0x009896800000895d */ /* 0x004fea0003900000 */
[----:B------:R-:W2:Y:S02]  /*8a90*/  @!P0 SYNCS.PHASECHK.TRANS64 P0, [R0+URZ+0x80], R5 ;  /* 0x00008005000085a7 */ /* 0x000ea400080010ff */
[----:B--2---:R-:W-:Y:S05]  /*8aa0*/  @!P0 BRA `(.L_x_117) ;  /* 0xfffffffc00f08947 */ /* 0x004fea000383ffff */
[----:B------:R-:W-:Y:S05]  /*8ab0*/  BRA `(.L_x_116) ;  /* 0xffffffe0009c7947 */ /* 0x000fea000383ffff */
.L_x_125:
[----:B--2---:R2:W3:Y:S02]  /*8ac0*/  SYNCS.PHASECHK.TRANS64.TRYWAIT P0, [R2+URZ+0x80], R0 ;  /* 0x00008000020075a7 */ /* 0x0044e400080011ff */
[----:B---3--:R-:W-:Y:S05]  /*8ad0*/  @!P0 NANOSLEEP.SYNCS 0x989680 ;  /* 0x009896800000895d */ /* 0x008fea0003900000 */
[----:B------:R-:W3:Y:S02]  /*8ae0*/  @!P0 SYNCS.PHASECHK.TRANS64 P0, [R2+URZ+0x80], R0 ;  /* 0x00008000020085a7 */ /* 0x000ee400080010ff */
[----:B---3--:R-:W-:Y:S05]  /*8af0*/  @!P0 BRA `(.L_x_125) ;  /* 0xfffffffc00f08947 */ /* 0x008fea000383ffff */
[----:B------:R-:W-:Y:S05]  /*8b00*/  BRA `(.L_x_124) ;  /* 0xffffffe800607947 */ /* 0x000fea000383ffff */
        .weak           $__internal_0_$__cuda_sm10x_tcgen05_guardrail_trap_col_being_dealloced_not_returned_by_alloc
        .type           $__internal_0_$__cuda_sm10x_tcgen05_guardrail_trap_col_being_dealloced_not_returned_by_alloc,@function
        .size           $__internal_0_$__cuda_sm10x_tcgen05_guardrail_trap_col_being_dealloced_not_returned_by_alloc,($__internal_1_$__cuda_sm10x_tcgen05_guardrail_trap_phase_invalid_during_alloc - $__internal_0_$__cuda_sm10x_tcgen05_guardrail_trap_col_being_dealloced_not_returned_by_alloc)
$__internal_0_$__cuda_sm10x_tcgen05_guardrail_trap_col_being_dealloced_not_returned_by_alloc:
[----:B------:R-:W-:Y:S05]  /*8b10*/  BPT.TRAP 0x1 ;  /* 0x000000040000795c */ /* 0x000fea0000300000 */
[----:B------:R-:W-:-:S04]  /*8b20*/  HFMA2 R3, -RZ, RZ, 0, 0 ;  /* 0x00000000ff037431 */ /* 0x000fc800000001ff */
[----:B------:R-:W-:Y:S05]  /*8b30*/  RET.REL.NODEC R2 `(_ZN7cutlass13device_kernelINS_4gemm6kernel13GemmUniversalIN4cute5tupleIJiiiiEEENS1_10collective13CollectiveMmaINS1_35MainloopSm100TmaUmmaWarpSpecializedILi8ELi2ELi4ENS5_IJNS4_1CILi1EEESB_SB_EEEEENS5_IJNSA_ILi64EEENSA_ILi128EEENSA_ILi32EEEEEEfNS5_IJSB_llEEEfNS5_IJlSB_lEEENS4_8TiledMMAINS4_8MMA_AtomIJNS4_17SM100_MMA_TF32_SSINS_10tfloat32_tESN_fLi64ELi128ELNS4_4UMMA5MajorE1ELSP_0ELNSO_7ScaleInE0ELSQ_0EEEEEENS4_6LayoutISC_NS5_IJNSA_ILi0EEESU_SU_EEEEENS5_IJNS4_10UnderscoreESX_SX_EEEEENS4_13SM90_TMA_LOADENS4_14ComposedLayoutINS4_7SwizzleILi2ELi5ELi2EEENS4_18smem_ptr_flag_bitsILi32EEENST_INS5_IJSG_NSA_ILi4EEEEEENS5_IJSB_SG_EEEEEEEvNS4_8identityES10_NS11_INS12_ILi3ELi4ELi3EEES15_NST_INS5_IJNSA_ILi8EEESG_EEENS5_IJSG_SB_EEEEEEEvS1B_EENS_8epilogue10collective18CollectiveEpilogueINS1J_23Sm100TmaWarpSpecializedILi4ELi2ELi16ELb1ELb0EEEJSH_NS5_IJNST_ISE_SB_EENST_ISG_SB_EEEEEfSJ_fSJ_NS1J_6fusion15FusionCallbacksIS1N_NS1R_17LinearCombinationIffffLNS_15FloatRoundStyleE2EEESH_S1Q_JEEENS4_5SM1004TMEM4LOAD26SM100_TMEM_LOAD_16dp128b8xES10_S1H_NS4_17SM75_U32x4_LDSM_NENS4_14SM90_TMA_STOREES1H_NS4_17SM90_U32x4_STSM_NENS4_39AutoVectorizingCopyWithAssumedAlignmentILi128EEEEEEvvEEEEvNT_6ParamsE) ;  /* 0xffffff7402307950 */ /* 0x000fea0003c3ffff */
        .weak           $__internal_1_$__cuda_sm10x_tcgen05_guardrail_trap_phase_invalid_during_alloc
        .type           $__internal_1_$__cuda_sm10x_tcgen05_guardrail_trap_phase_invalid_during_alloc,@function
        .size           $__internal_1_$__cuda_sm10x_tcgen05_guardrail_trap_phase_invalid_during_alloc,($__internal_2_$__cuda_sm10x_tcgen05_guardrail_trap_unallocated_columns_being_dealloced - $__internal_1_$__cuda_sm10x_tcgen05_guardrail_trap_phase_invalid_during_alloc)
$__internal_1_$__cuda_sm10x_tcgen05_guardrail_trap_phase_invalid_during_alloc:
[----:B------:R-:W-:Y:S05]  /*8b40*/  BPT.TRAP 0x1 ;  /* 0x000000040000795c */ /* 0x000fea0000300000 */
[----:B------:R-:W-:-:S04]  /*8b50*/  MOV R3, 0x0 ;  /* 0x0000000000037802 */ /* 0x000fc80000000f00 */
[----:B------:R-:W-:Y:S05]  /*8b60*/  RET.REL.NODEC R2 `(_ZN7cutlass13device_kernelINS_4gemm6kernel13GemmUniversalIN4cute5tupleIJiiiiEEENS1_10collective13CollectiveMmaINS1_35MainloopSm100TmaUmmaWarpSpecializedILi8ELi2ELi4ENS5_IJNS4_1CILi1EEESB_SB_EEEEENS5_IJNSA_ILi64EEENSA_ILi128EEENSA_ILi32EEEEEEfNS5_IJSB_llEEEfNS5_IJlSB_lEEENS4_8TiledMMAINS4_8MMA_AtomIJNS4_17SM100_MMA_TF32_SSINS_10tfloat32_tESN_fLi64ELi128ELNS4_4UMMA5MajorE1ELSP_0ELNSO_7ScaleInE0ELSQ_0EEEEEENS4_6LayoutISC_NS5_IJNSA_ILi0EEESU_SU_EEEEENS5_IJNS4_10UnderscoreESX_SX_EEEEENS4_13SM90_TMA_LOADENS4_14ComposedLayoutINS4_7SwizzleILi2ELi5ELi2EEENS4_18smem_ptr_flag_bitsILi32EEENST_INS5_IJSG_NSA_ILi4EEEEEENS5_IJSB_SG_EEEEEEEvNS4_8identityES10_NS11_INS12_ILi3ELi4ELi3EEES15_NST_INS5_IJNSA_ILi8EEESG_EEENS5_IJSG_SB_EEEEEEEvS1B_EENS_8epilogue10collective18CollectiveEpilogueINS1J_23Sm100TmaWarpSpecializedILi4ELi2ELi16ELb1ELb0EEEJSH_NS5_IJNST_ISE_SB_EENST_ISG_SB_EEEEEfSJ_fSJ_NS1J_6fusion15FusionCallbacksIS1N_NS1R_17LinearCombinationIffffLNS_15FloatRoundStyleE2EEESH_S1Q_JEEENS4_5SM1004TMEM4LOAD26SM100_TMEM_LOAD_16dp128b8xES10_S1H_NS4_17SM75_U32x4_LDSM_NENS4_14SM90_TMA_STOREES1H_NS4_17SM90_U32x4_STSM_NENS4_39AutoVectorizingCopyWithAssumedAlignmentILi128EEEEEEvvEEEEvNT_6ParamsE) ;  /* 0xffffff7402247950 */ /* 0x000fea0003c3ffff */
        .weak           $__internal_2_$__cuda_sm10x_tcgen05_guardrail_trap_unallocated_columns_being_dealloced
        .type           $__internal_2_$__cuda_sm10x_tcgen05_guardrail_trap_unallocated_columns_being_dealloced,@function
        .size           $__internal_2_$__cuda_sm10x_tcgen05_guardrail_trap_unallocated_columns_being_dealloced,(.L_x_188 - $__internal_2_$__cuda_sm10x_tcgen05_guardrail_trap_unallocated_columns_being_dealloced)
$__internal_2_$__cuda_sm10x_tcgen05_guardrail_trap_unallocated_columns_being_dealloced:
[----:B------:R-:W-:Y:S05]  /*8b70*/  BPT.TRAP 0x1 ;  /* 0x000000040000795c */ /* 0x000fea0000300000 */
[----:B------:R-:W-:-:S04]  /*8b80*/  HFMA2 R3, -RZ, RZ, 0, 0 ;  /* 0x00000000ff037431 */ /* 0x000fc800000001ff */
[----:B------:R-:W-:Y:S05]  /*8b90*/  RET.REL.NODEC R2 `(_ZN7cutlass13device_kernelINS_4gemm6kernel13GemmUniversalIN4cute5tupleIJiiiiEEENS1_10collective13CollectiveMmaINS1_35MainloopSm100TmaUmmaWarpSpecializedILi8ELi2ELi4ENS5_IJNS4_1CILi1EEESB_SB_EEEEENS5_IJNSA_ILi64EEENSA_ILi128EEENSA_ILi32EEEEEEfNS5_IJSB_llEEEfNS5_IJlSB_lEEENS4_8TiledMMAINS4_8MMA_AtomIJNS4_17SM100_MMA_TF32_SSINS_10tfloat32_tESN_fLi64ELi128ELNS4_4UMMA5MajorE1ELSP_0ELNSO_7ScaleInE0ELSQ_0EEEEEENS4_6LayoutISC_NS5_IJNSA_ILi0EEESU_SU_EEEEENS5_IJNS4_10UnderscoreESX_SX_EEEEENS4_13SM90_TMA_LOADENS4_14ComposedLayoutINS4_7SwizzleILi2ELi5ELi2EEENS4_18smem_ptr_flag_bitsILi32EEENST_INS5_IJSG_NSA_ILi4EEEEEENS5_IJSB_SG_EEEEEEEvNS4_8identityES10_NS11_INS12_ILi3ELi4ELi3EEES15_NST_INS5_IJNSA_ILi8EEESG_EEENS5_IJSG_SB_EEEEEEEvS1B_EENS_8epilogue10collective18CollectiveEpilogueINS1J_23Sm100TmaWarpSpecializedILi4ELi2ELi16ELb1ELb0EEEJSH_NS5_IJNST_ISE_SB_EENST_ISG_SB_EEEEEfSJ_fSJ_NS1J_6fusion15FusionCallbacksIS1N_NS1R_17LinearCombinationIffffLNS_15FloatRoundStyleE2EEESH_S1Q_JEEENS4_5SM1004TMEM4LOAD26SM100_TMEM_LOAD_16dp128b8xES10_S1H_NS4_17SM75_U32x4_LDSM_NENS4_14SM90_TMA_STOREES1H_NS4_17SM90_U32x4_STSM_NENS4_39AutoVectorizingCopyWithAssumedAlignmentILi128EEEEEEvvEEEEvNT_6ParamsE) ;  /* 0xffffff7402187950 */ /* 0x000fea0003c3ffff */
.L_x_187:
[----:B------:R-:W-:-:S00]  /*8ba0*/  BRA `(.L_x_187) ;  /* 0xfffffffc00fc7947 */ /* 0x000fc0000383ffff */
[----:B------:R-:W-:-:S00]  /*8bb0*/  NOP ;  /* 0x0000000000007918 */ /* 0x000fc00000000000 */
        /* <DEDUP_REMOVED lines=12> */
.L_x_188:


//--------------------- .nv.global.init           --------------------------
	.section	.nv.global.init,"aw",@progbits
.nv.global.init:
	.type		$str$27,@object
	.size		$str$27,($str$28 - $str$27)
$str$27:
        /*0000*/ 	.byte	0x28, 0x61, 0x64, 0x64, 0x72, 0x65, 0x73, 0x73, 0x20, 0x26, 0x20, 0x6d, 0x61, 0x73, 0x6b, 0x29
        /*0010*/ 	.byte	0x20, 0x3d, 0x3d, 0x20, 0x30, 0x00
	.type		$str$28,@object
	.size		$str$28,($str$26 - $str$28)
$str$28:
        /*0016*/ 	.byte	0x2f, 0x74, 0x6d, 0x70, 0x2f, 0x63, 0x75, 0x74, 0x6c, 0x61, 0x73, 0x73, 0x5f, 0x73, 0x77, 0x65
        /*0026*/ 	.byte	0x65, 0x70, 0x5f, 0x73, 0x72, 0x63, 0x2f, 0x69, 0x6e, 0x63, 0x6c, 0x75, 0x64, 0x65, 0x2f, 0x63
        /*0036*/ 	.byte	0x75, 0x74, 0x65, 0x2f, 0x70, 0x6f, 0x69, 0x6e, 0x74, 0x65, 0x72, 0x5f, 0x66, 0x6c, 0x61, 0x67
        /*0046*/ 	.byte	0x67, 0x65, 0x64, 0x2e, 0x68, 0x70, 0x70, 0x00
	.type		$str$26,@object
	.size		$str$26,($str$25 - $str$26)
$str$26:
        /*004e*/ 	.byte	0x2f, 0x74, 0x6d, 0x70, 0x2f, 0x63, 0x75, 0x74, 0x6c, 0x61, 0x73, 0x73, 0x5f, 0x73, 0x77, 0x65
        /*005e*/ 	.byte	0x65, 0x70, 0x5f, 0x73, 0x72, 0x63, 0x2f, 0x69, 0x6e, 0x63, 0x6c, 0x75, 0x64, 0x65, 0x2f, 0x63
        /*006e*/ 	.byte	0x75, 0x74, 0x65, 0x2f, 0x61, 0x74, 0x6f, 0x6d, 0x2f, 0x63, 0x6f, 0x70, 0x79, 0x5f, 0x74, 0x72
        /*007e*/ 	.byte	0x61, 0x69, 0x74, 0x73, 0x5f, 0x73, 0x6d, 0x31, 0x30, 0x30, 0x2e, 0x68, 0x70, 0x70, 0x00
	.type		$str$25,@object
	.size		$str$25,(__unnamed_1 - $str$25)
$str$25:
        /*008d*/ 	.byte	0x28, 0x28, 0x75, 0x69, 0x6e, 0x74, 0x33, 0x32, 0x5f, 0x74, 0x28, 0x74, 0x68, 0x72, 0x65, 0x61
        /*009d*/ 	.byte	0x64, 0x49, 0x64, 0x78, 0x2e, 0x78, 0x29, 0x20, 0x2f, 0x20, 0x33, 0x32, 0x29, 0x20, 0x25, 0x20
        /*00ad*/ 	.byte	0x34, 0x29, 0x20, 0x3d, 0x3d, 0x20, 0x28, 0x28, 0x28, 0x74, 0x6d, 0x65, 0x6d, 0x5f, 0x61, 0x64
        /*00bd*/ 	.byte	0x64, 0x72, 0x20, 0x3e, 0x3e, 0x20, 0x31, 0x36, 0x29, 0x20, 0x2f, 0x20, 0x33, 0x32, 0x29, 0x20
        /*00cd*/ 	.byte	0x25, 0x20, 0x34, 0x29, 0x00
	.type		__unnamed_1,@object
	.size		__unnamed_1,(__unnamed_2 - __unnamed_1)
__unnamed_1:
        /*00d2*/ 	.byte	0x61, 0x75, 0x74, 0x6f, 0x20, 0x63, 0x75, 0x74, 0x65, 0x3a, 0x3a, 0x61, 0x73, 0x5f, 0x70, 0x6f
        /* <DEDUP_REMOVED lines=23> */
        /*0252*/ 	.byte	0x3c, 0x32, 0x30, 0x34, 0x38, 0x3e, 0x3e, 0x3e, 0x3e, 0x5d, 0x00
	.type		__unnamed_2,@object
	.size		__unnamed_2,(.L_2 - __unnamed_2)
__unnamed_2:
        /* <DEDUP_REMOVED lines=45> */
        /*052d*/ 	.byte	0x3e, 0x3e, 0x3e, 0x5d, 0x00
.L_2:


//--------------------- .nv.shared._ZN7cutlass13device_kernelINS_4gemm6kernel13GemmUniversalIN4cute5tupleIJiiiiEEENS1_10collective13CollectiveMmaINS1_35MainloopSm100TmaUmmaWarpSpecializedILi8ELi2ELi4ENS5_IJNS4_1CILi1EEESB_SB_EEEEENS5_IJNSA_ILi64EEENSA_ILi128EEENSA_ILi32EEEEEEfNS5_IJSB_llEEEfNS5_IJlSB_lEEENS4_8TiledMMAINS4_8MMA_AtomIJNS4_17SM100_MMA_TF32_SSINS_10tfloat32_tESN_fLi64ELi128ELNS4_4UMMA5MajorE1ELSP_0ELNSO_7ScaleInE0ELSQ_0EEEEEENS4_6LayoutISC_NS5_IJNSA_ILi0EEESU_SU_EEEEENS5_IJNS4_10UnderscoreESX_SX_EEEEENS4_13SM90_TMA_LOADENS4_14ComposedLayoutINS4_7SwizzleILi2ELi5ELi2EEENS4_18smem_ptr_flag_bitsILi32EEENST_INS5_IJSG_NSA_ILi4EEEEEENS5_IJSB_SG_EEEEEEEvNS4_8identityES10_NS11_INS12_ILi3ELi4ELi3EEES15_NST_INS5_IJNSA_ILi8EEESG_EEENS5_IJSG_SB_EEEEEEEvS1B_EENS_8epilogue10collective18CollectiveEpilogueINS1J_23Sm100TmaWarpSpecializedILi4ELi2ELi16ELb1ELb0EEEJSH_NS5_IJNST_ISE_SB_EENST_ISG_SB_EEEEEfSJ_fSJ_NS1J_6fusion15FusionCallbacksIS1N_NS1R_17LinearCombinationIffffLNS_15FloatRoundStyleE2EEESH_S1Q_JEEENS4_5SM1004TMEM4LOAD26SM100_TMEM_LOAD_16dp128b8xES10_S1H_NS4_17SM75_U32x4_LDSM_NENS4_14SM90_TMA_STOREES1H_NS4_17SM90_U32x4_STSM_NENS4_39AutoVectorizingCopyWithAssumedAlignmentILi128EEEEEEvvEEEEvNT_6ParamsE --------------------------
	.section	.nv.shared._ZN7cutlass13device_kernelINS_4gemm6kernel13GemmUniversalIN4cute5tupleIJiiiiEEENS1_10collective13CollectiveMmaINS1_35MainloopSm100TmaUmmaWarpSpecializedILi8ELi2ELi4ENS5_IJNS4_1CILi1EEESB_SB_EEEEENS5_IJNSA_ILi64EEENSA_ILi128EEENSA_ILi32EEEEEEfNS5_IJSB_llEEEfNS5_IJlSB_lEEENS4_8TiledMMAINS4_8MMA_AtomIJNS4_17SM100_MMA_TF32_SSINS_10tfloat32_tESN_fLi64ELi128ELNS4_4UMMA5MajorE1ELSP_0ELNSO_7ScaleInE0ELSQ_0EEEEEENS4_6LayoutISC_NS5_IJNSA_ILi0EEESU_SU_EEEEENS5_IJNS4_10UnderscoreESX_SX_EEEEENS4_13SM90_TMA_LOADENS4_14ComposedLayoutINS4_7SwizzleILi2ELi5ELi2EEENS4_18smem_ptr_flag_bitsILi32EEENST_INS5_IJSG_NSA_ILi4EEEEEENS5_IJSB_SG_EEEEEEEvNS4_8identityES10_NS11_INS12_ILi3ELi4ELi3EEES15_NST_INS5_IJNSA_ILi8EEESG_EEENS5_IJSG_SB_EEEEEEEvS1B_EENS_8epilogue10collective18CollectiveEpilogueINS1J_23Sm100TmaWarpSpecializedILi4ELi2ELi16ELb1ELb0EEEJSH_NS5_IJNST_ISE_SB_EENST_ISG_SB_EEEEEfSJ_fSJ_NS1J_6fusion15FusionCallbacksIS1N_NS1R_17LinearCombinationIffffLNS_15FloatRoundStyleE2EEESH_S1Q_JEEENS4_5SM1004TMEM4LOAD26SM100_TMEM_LOAD_16dp128b8xES10_S1H_NS4_17SM75_U32x4_LDSM_NENS4_14SM90_TMA_STOREES1H_NS4_17SM90_U32x4_STSM_NENS4_39AutoVectorizingCopyWithAssumedAlignmentILi128EEEEEEvvEEEEvNT_6ParamsE,"aw",@nobits
	.sectionflags	@""
	.align	16
	.zero		1024


//--------------------- .nv.shared.reserved.0     --------------------------
	.section	.nv.shared.reserved.0,"aw",@nobits
	.weak		__nv_reservedSMEM_offset_0_alias
	.size		__nv_reservedSMEM_offset_0_alias, 0, 64
	.other		__nv_reservedSMEM_offset_0_alias,@"STO_CUDA_RESERVED_SHARED STV_DEFAULT"
__nv_reservedSMEM_offset_0_alias:
	.zero		0
.nv.shared.reserved.0:
	.zero		64
	.weak		__nv_reservedSMEM_tcgen05_partition
	.type		__nv_reservedSMEM_tcgen05_partition,@object
	.size		__nv_reservedSMEM_tcgen05_partition,(.L_0 - __nv_reservedSMEM_tcgen05_partition)
__nv_reservedSMEM_tcgen05_partition:
	.zero		32
.L_0:


//--------------------- .nv.global                --------------------------
	.section	.nv.global,"aw",@nobits
.nv.global:
	.type		_ZN40_INTERNAL_29d9edd7_4_k_cu_6b5cff3e_320364cute1_E,@object
	.size		_ZN40_INTERNAL_29d9edd7_4_k_cu_6b5cff3e_320364cute1_E,(_ZN40_INTERNAL_29d9edd7_4_k_cu_6b5cff3e_320364cuda3std3__45__cpo6cbeginE - _ZN40_INTERNAL_29d9edd7_4_k_cu_6b5cff3e_320364cute1_E)
_ZN40_INTERNAL_29d9edd7_4_k_cu_6b5cff3e_320364cute1_E:
	.zero		1
	.type		_ZN40_INTERNAL_29d9edd7_4_k_cu_6b5cff3e_320364cuda3std3__45__cpo6cbeginE,@object
	.size		_ZN40_INTERNAL_29d9edd7_4_k_cu_6b5cff3e_320364cuda3std3__45__cpo6cbeginE,(_ZN40_INTERNAL_29d9edd7_4_k_cu_6b5cff3e_320364cuda3std3__48in_placeE - _ZN40_INTERNAL_29d9edd7_4_k_cu_6b5cff3e_320364cuda3std3__45__cpo6cbeginE)
_ZN40_INTERNAL_29d9edd7_4_k_cu_6b5cff3e_320364cuda3std3__45__cpo6cbeginE:
	.zero		1
	.type		_ZN40_INTERNAL_29d9edd7_4_k_cu_6b5cff3e_320364cuda3std3__48in_placeE,@object
	.size		_ZN40_INTERNAL_29d9edd7_4_k_cu_6b5cff3e_320364cuda3std3__48in_placeE,(_ZN40_INTERNAL_29d9edd7_4_k_cu_6b5cff3e_320364cuda3std6ranges3__45__cpo9iter_moveE - _ZN40_INTERNAL_29d9edd7_4_k_cu_6b5cff3e_320364cuda3std3__48in_placeE)
_ZN40_INTERNAL_29d9edd7_4_k_cu_6b5cff3e_320364cuda3std3__48in_placeE:
	.zero		1
	.type		_ZN40_INTERNAL_29d9edd7_4_k_cu_6b5cff3e_320364cuda3std6ranges3__45__cpo9iter_moveE,@object
	.size		_ZN40_INTERNAL_29d9edd7_4_k_cu_6b5cff3e_320364cuda3std6ranges3__45__cpo9iter_moveE,(_ZN40_INTERNAL_29d9edd7_4_k_cu_6b5cff3e_320364cuda3std3__45__cpo5beginE - _ZN40_INTERNAL_29d9edd7_4_k_cu_6b5cff3e_320364cuda3std6ranges3__45__cpo9iter_moveE)
_ZN40_INTERNAL_29d9edd7_4_k_cu_6b5cff3e_320364cuda3std6ranges3__45__cpo9iter_moveE:
	.zero		1
	.type		_ZN40_INTERNAL_29d9edd7_4_k_cu_6b5cff3e_320364cuda3std3__45__cpo5beginE,@object
	.size		_ZN40_INTERNAL_29d9edd7_4_k_cu_6b5cff3e_320364cuda3std3__45__cpo5beginE,(_ZN40_INTERNAL_29d9edd7_4_k_cu_6b5cff3e_320364cuda3std3__442_GLOBAL__N__29d9edd7_4_k_cu_6b5cff3e_320366ignoreE - _ZN40_INTERNAL_29d9edd7_4_k_cu_6b5cff3e_320364cuda3std3__45__cpo5beginE)
_ZN40_INTERNAL_29d9edd7_4_k_cu_6b5cff3e_320364cuda3std3__45__cpo5beginE:
	.zero		1
	.type		_ZN40_INTERNAL_29d9edd7_4_k_cu_6b5cff3e_320364cuda3std3__442_GLOBAL__N__29d9edd7_4_k_cu_6b5cff3e_320366ignoreE,@object
	.size		_ZN40_INTERNAL_29d9edd7_4_k_cu_6b5cff3e_320364cuda3std3__442_GLOBAL__N__29d9edd7_4_k_cu_6b5cff3e_320366ignoreE,(_ZN40_INTERNAL_29d9edd7_4_k_cu_6b5cff3e_320364cute7productE - _ZN40_INTERNAL_29d9edd7_4_k_cu_6b5cff3e_320364cuda3std3__442_GLOBAL__N__29d9edd7_4_k_cu_6b5cff3e_320366ignoreE)
_ZN40_INTERNAL_29d9edd7_4_k_cu_6b5cff3e_320364cuda3std3__442_GLOBAL__N__29d9edd7_4_k_cu_6b5cff3e_320366ignoreE:
	.zero		1
	.type		_ZN40_INTERNAL_29d9edd7_4_k_cu_6b5cff3e_320364cute7productE,@object
	.size		_ZN40_INTERNAL_29d9edd7_4_k_cu_6b5cff3e_320364cute7productE,(_ZN40_INTERNAL_29d9edd7_4_k_cu_6b5cff3e_320364cuda3std3__45__cpo3endE - _ZN40_INTERNAL_29d9edd7_4_k_cu_6b5cff3e_320364cute7productE)
_ZN40_INTERNAL_29d9edd7_4_k_cu_6b5cff3e_320364cute7productE:
	.zero		1
	.type		_ZN40_INTERNAL_29d9edd7_4_k_cu_6b5cff3e_320364cuda3std3__45__cpo3endE,@object
	.size		_ZN40_INTERNAL_29d9edd7_4_k_cu_6b5cff3e_320364cuda3std3__45__cpo3endE,(_ZN40_INTERNAL_29d9edd7_4_k_cu_6b5cff3e_320364cuda3std3__419piecewise_constructE - _ZN40_INTERNAL_29d9edd7_4_k_cu_6b5cff3e_320364cuda3std3__45__cpo3endE)
_ZN40_INTERNAL_29d9edd7_4_k_cu_6b5cff3e_320364cuda3std3__45__cpo3endE:
	.zero		1
	.type		_ZN40_INTERNAL_29d9edd7_4_k_cu_6b5cff3e_320364cuda3std3__419piecewise_constructE,@object
	.size		_ZN40_INTERNAL_29d9edd7_4_k_cu_6b5cff3e_320364cuda3std3__419piecewise_constructE,(_ZN40_INTERNAL_29d9edd7_4_k_cu_6b5cff3e_320364cuda3std3__45__cpo4cendE - _ZN40_INTERNAL_29d9edd7_4_k_cu_6b5cff3e_320364cuda3std3__419piecewise_constructE)
_ZN40_INTERNAL_29d9edd7_4_k_cu_6b5cff3e_320364cuda3std3__419piecewise_constructE:
	.zero		1
	.type		_ZN40_INTERNAL_29d9edd7_4_k_cu_6b5cff3e_320364cuda3std3__45__cpo4cendE,@object
	.size		_ZN40_INTERNAL_29d9edd7_4_k_cu_6b5cff3e_320364cuda3std3__45__cpo4cendE,(_ZN40_INTERNAL_29d9edd7_4_k_cu_6b5cff3e_320364cuda3std6ranges3__45__cpo4swapE - _ZN40_INTERNAL_29d9edd7_4_k_cu_6b5cff3e_320364cuda3std3__45__cpo4cendE)
_ZN40_INTERNAL_29d9edd7_4_k_cu_6b5cff3e_320364cuda3std3__45__cpo4cendE:
	.zero		1
	.type		_ZN40_INTERNAL_29d9edd7_4_k_cu_6b5cff3e_320364cuda3std6ranges3__45__cpo4swapE,@object
	.size		_ZN40_INTERNAL_29d9edd7_4_k_cu_6b5cff3e_320364cuda3std6ranges3__45__cpo4swapE,(.L_10 - _ZN40_INTERNAL_29d9edd7_4_k_cu_6b5cff3e_320364cuda3std6ranges3__45__cpo4swapE)
_ZN40_INTERNAL_29d9edd7_4_k_cu_6b5cff3e_320364cuda3std6ranges3__45__cpo4swapE:
	.zero		1
.L_10:


//--------------------- .nv.constant0._ZN7cutlass13device_kernelINS_4gemm6kernel13GemmUniversalIN4cute5tupleIJiiiiEEENS1_10collective13CollectiveMmaINS1_35MainloopSm100TmaUmmaWarpSpecializedILi8ELi2ELi4ENS5_IJNS4_1CILi1EEESB_SB_EEEEENS5_IJNSA_ILi64EEENSA_ILi128EEENSA_ILi32EEEEEEfNS5_IJSB_llEEEfNS5_IJlSB_lEEENS4_8TiledMMAINS4_8MMA_AtomIJNS4_17SM100_MMA_TF32_SSINS_10tfloat32_tESN_fLi64ELi128ELNS4_4UMMA5MajorE1ELSP_0ELNSO_7ScaleInE0ELSQ_0EEEEEENS4_6LayoutISC_NS5_IJNSA_ILi0EEESU_SU_EEEEENS5_IJNS4_10UnderscoreESX_SX_EEEEENS4_13SM90_TMA_LOADENS4_14ComposedLayoutINS4_7SwizzleILi2ELi5ELi2EEENS4_18smem_ptr_flag_bitsILi32EEENST_INS5_IJSG_NSA_ILi4EEEEEENS5_IJSB_SG_EEEEEEEvNS4_8identityES10_NS11_INS12_ILi3ELi4ELi3EEES15_NST_INS5_IJNSA_ILi8EEESG_EEENS5_IJSG_SB_EEEEEEEvS1B_EENS_8epilogue10collective18CollectiveEpilogueINS1J_23Sm100TmaWarpSpecializedILi4ELi2ELi16ELb1ELb0EEEJSH_NS5_IJNST_ISE_SB_EENST_ISG_SB_EEEEEfSJ_fSJ_NS1J_6fusion15FusionCallbacksIS1N_NS1R_17LinearCombinationIffffLNS_15FloatRoundStyleE2EEESH_S1Q_JEEENS4_5SM1004TMEM4LOAD26SM100_TMEM_LOAD_16dp128b8xES10_S1H_NS4_17SM75_U32x4_LDSM_NENS4_14SM90_TMA_STOREES1H_NS4_17SM90_U32x4_STSM_NENS4_39AutoVectorizingCopyWithAssumedAlignmentILi128EEEEEEvvEEEEvNT_6ParamsE --------------------------
	.section	.nv.constant0._ZN7cutlass13device_kernelINS_4gemm6kernel13GemmUniversalIN4cute5tupleIJiiiiEEENS1_10collective13CollectiveMmaINS1_35MainloopSm100TmaUmmaWarpSpecializedILi8ELi2ELi4ENS5_IJNS4_1CILi1EEESB_SB_EEEEENS5_IJNSA_ILi64EEENSA_ILi128EEENSA_ILi32EEEEEEfNS5_IJSB_llEEEfNS5_IJlSB_lEEENS4_8TiledMMAINS4_8MMA_AtomIJNS4_17SM100_MMA_TF32_SSINS_10tfloat32_tESN_fLi64ELi128ELNS4_4UMMA5MajorE1ELSP_0ELNSO_7ScaleInE0ELSQ_0EEEEEENS4_6LayoutISC_NS5_IJNSA_ILi0EEESU_SU_EEEEENS5_IJNS4_10UnderscoreESX_SX_EEEEENS4_13SM90_TMA_LOADENS4_14ComposedLayoutINS4_7SwizzleILi2ELi5ELi2EEENS4_18smem_ptr_flag_bitsILi32EEENST_INS5_IJSG_NSA_ILi4EEEEEENS5_IJSB_SG_EEEEEEEvNS4_8identityES10_NS11_INS12_ILi3ELi4ELi3EEES15_NST_INS5_IJNSA_ILi8EEESG_EEENS5_IJSG_SB_EEEEEEEvS1B_EENS_8epilogue10collective18CollectiveEpilogueINS1J_23Sm100TmaWarpSpecializedILi4ELi2ELi16ELb1ELb0EEEJSH_NS5_IJNST_ISE_SB_EENST_ISG_SB_EEEEEfSJ_fSJ_NS1J_6fusion15FusionCallbacksIS1N_NS1R_17LinearCombinationIffffLNS_15FloatRoundStyleE2EEESH_S1Q_JEEENS4_5SM1004TMEM4LOAD26SM100_TMEM_LOAD_16dp128b8xES10_S1H_NS4_17SM75_U32x4_LDSM_NENS4_14SM90_TMA_STOREES1H_NS4_17SM90_U32x4_STSM_NENS4_39AutoVectorizingCopyWithAssumedAlignmentILi128EEEEEEvvEEEEvNT_6ParamsE,"a",@progbits
	.sectionflags	@""
	.align	4
.nv.constant0._ZN7cutlass13device_kernelINS_4gemm6kernel13GemmUniversalIN4cute5tupleIJiiiiEEENS1_10collective13CollectiveMmaINS1_35MainloopSm100TmaUmmaWarpSpecializedILi8ELi2ELi4ENS5_IJNS4_1CILi1EEESB_SB_EEEEENS5_IJNSA_ILi64EEENSA_ILi128EEENSA_ILi32EEEEEEfNS5_IJSB_llEEEfNS5_IJlSB_lEEENS4_8TiledMMAINS4_8MMA_AtomIJNS4_17SM100_MMA_TF32_SSINS_10tfloat32_tESN_fLi64ELi128ELNS4_4UMMA5MajorE1ELSP_0ELNSO_7ScaleInE0ELSQ_0EEEEEENS4_6LayoutISC_NS5_IJNSA_ILi0EEESU_SU_EEEEENS5_IJNS4_10UnderscoreESX_SX_EEEEENS4_13SM90_TMA_LOADENS4_14ComposedLayoutINS4_7SwizzleILi2ELi5ELi2EEENS4_18smem_ptr_flag_bitsILi32EEENST_INS5_IJSG_NSA_ILi4EEEEEENS5_IJSB_SG_EEEEEEEvNS4_8identityES10_NS11_INS12_ILi3ELi4ELi3EEES15_NST_INS5_IJNSA_ILi8EEESG_EEENS5_IJSG_SB_EEEEEEEvS1B_EENS_8epilogue10collective18CollectiveEpilogueINS1J_23Sm100TmaWarpSpecializedILi4ELi2ELi16ELb1ELb0EEEJSH_NS5_IJNST_ISE_SB_EENST_ISG_SB_EEEEEfSJ_fSJ_NS1J_6fusion15FusionCallbacksIS1N_NS1R_17LinearCombinationIffffLNS_15FloatRoundStyleE2EEESH_S1Q_JEEENS4_5SM1004TMEM4LOAD26SM100_TMEM_LOAD_16dp128b8xES10_S1H_NS4_17SM75_U32x4_LDSM_NENS4_14SM90_TMA_STOREES1H_NS4_17SM90_U32x4_STSM_NENS4_39AutoVectorizingCopyWithAssumedAlignmentILi128EEEEEEvvEEEEvNT_6ParamsE:
	.zero		2944


//--------------------- SYMBOLS --------------------------

	.type		.nv.reservedSmem.offset0,@object
	.size		.nv.reservedSmem.offset0,0x4
	.type		.nv.reservedSmem.cap,@object
	.size		.nv.reservedSmem.cap,0x4
	.type		__assertfail,@function
